//
// Generated by NVIDIA NVVM Compiler
//
// Compiler Build ID: CL-36424714
// Cuda compilation tools, release 13.0, V13.0.88
// Based on NVVM 20.0.0
//

.version 9.0
.target sm_100
.address_size 64

	// .globl	metricCenter
.extern .func  (.param .b32 func_retval0) vprintf
(
	.param .b64 vprintf_param_0,
	.param .b64 vprintf_param_1
)
;
.global .align 8 .b8 devResult[48];
// shrResult has been demoted
.global .align 1 .b8 $str[25] = {73, 110, 32, 102, 111, 114, 32, 108, 111, 111, 112, 32, 111, 102, 32, 98, 108, 111, 99, 107, 32, 37, 100, 10};
.global .align 1 .b8 $str$1[35] = {66, 108, 111, 99, 107, 32, 37, 100, 39, 115, 32, 110, 101, 119, 32, 100, 105, 115, 116, 97, 110, 99, 101, 32, 105, 115, 32, 110, 111, 119, 32, 37, 102, 10};

.visible .entry metricCenter(
	.param .u64 .ptr .align 1 metricCenter_param_0,
	.param .u32 metricCenter_param_1
)
{
	.local .align 16 .b8 	__local_depot0[16];
	.reg .b64 	%SP;
	.reg .b64 	%SPL;
	.reg .pred 	%p<28>;
	.reg .b32 	%r<61>;
	.reg .b64 	%rd<72>;
	.reg .b64 	%fd<87>;
	// demoted variable
	.shared .align 8 .b8 shrResult[4096];
	mov.u64 	%SPL, __local_depot0;
	cvta.local.u64 	%SP, %SPL;
	ld.param.u64 	%rd21, [metricCenter_param_0];
	ld.param.u32 	%r15, [metricCenter_param_1];
	cvta.to.global.u64 	%rd1, %rd21;
	add.u64 	%rd22, %SP, 0;
	add.u64 	%rd2, %SPL, 0;
	mov.u32 	%r1, %tid.x;
	cvt.s64.s32 	%rd3, %r15;
	setp.ge.u32 	%p1, %r1, %r15;
	mov.f64 	%fd82, 0d0000000000000000;
	@%p1 bra 	$L__BB0_17;
	cvt.u64.u32 	%rd69, %r1;
	mov.u32 	%r56, %ctaid.x;
	mul.wide.u32 	%rd23, %r56, 16;
	add.s64 	%rd5, %rd1, %rd23;
	not.b64 	%rd24, %rd69;
	add.s64 	%rd6, %rd24, %rd3;
	and.b64  	%rd25, %rd6, 768;
	setp.eq.s64 	%p2, %rd25, 768;
	mov.f64 	%fd82, 0d0000000000000000;
	@%p2 bra 	$L__BB0_6;
	shl.b64 	%rd26, %rd69, 4;
	add.s64 	%rd27, %rd26, %rd1;
	add.s64 	%rd67, %rd27, 8;
	shr.u64 	%rd28, %rd6, 8;
	add.s64 	%rd29, %rd28, 1;
	and.b64  	%rd30, %rd29, 3;
	neg.s64 	%rd66, %rd30;
	mov.f64 	%fd82, 0d0000000000000000;
$L__BB0_3:
	.pragma "nounroll";
	st.local.u32 	[%rd2], %r56;
	mov.u64 	%rd31, $str;
	cvta.global.u64 	%rd32, %rd31;
	{ // callseq 0, 0
	.param .b64 param0;
	st.param.b64 	[param0], %rd32;
	.param .b64 param1;
	st.param.b64 	[param1], %rd22;
	.param .b32 retval0;
	call.uni (retval0), 
	vprintf, 
	(
	param0, 
	param1
	);
	ld.param.b32 	%r19, [retval0];
	} // callseq 0
	ld.global.f64 	%fd28, [%rd5];
	ld.global.f64 	%fd29, [%rd67+-8];
	sub.f64 	%fd30, %fd28, %fd29;
	ld.global.f64 	%fd31, [%rd5+8];
	ld.global.f64 	%fd32, [%rd67];
	sub.f64 	%fd33, %fd31, %fd32;
	mul.f64 	%fd34, %fd33, %fd33;
	fma.rn.f64 	%fd35, %fd30, %fd30, %fd34;
	sqrt.rn.f64 	%fd2, %fd35;
	setp.leu.f64 	%p3, %fd2, %fd82;
	@%p3 bra 	$L__BB0_5;
	st.local.u32 	[%rd2], %r56;
	st.local.f64 	[%rd2+8], %fd2;
	mov.u64 	%rd34, $str$1;
	cvta.global.u64 	%rd35, %rd34;
	{ // callseq 1, 0
	.param .b64 param0;
	st.param.b64 	[param0], %rd35;
	.param .b64 param1;
	st.param.b64 	[param1], %rd22;
	.param .b32 retval0;
	call.uni (retval0), 
	vprintf, 
	(
	param0, 
	param1
	);
	ld.param.b32 	%r21, [retval0];
	} // callseq 1
	mov.f64 	%fd82, %fd2;
$L__BB0_5:
	add.s64 	%rd69, %rd69, 256;
	add.s64 	%rd67, %rd67, 4096;
	add.s64 	%rd66, %rd66, 1;
	setp.ne.s64 	%p4, %rd66, 0;
	@%p4 bra 	$L__BB0_3;
$L__BB0_6:
	setp.lt.u64 	%p5, %rd6, 768;
	@%p5 bra 	$L__BB0_17;
	shl.b64 	%rd37, %rd69, 4;
	add.s64 	%rd38, %rd37, %rd1;
	add.s64 	%rd70, %rd38, 8192;
	mov.u64 	%rd39, $str;
$L__BB0_8:
	st.local.u32 	[%rd2], %r56;
	cvta.global.u64 	%rd40, %rd39;
	{ // callseq 2, 0
	.param .b64 param0;
	st.param.b64 	[param0], %rd40;
	.param .b64 param1;
	st.param.b64 	[param1], %rd22;
	.param .b32 retval0;
	call.uni (retval0), 
	vprintf, 
	(
	param0, 
	param1
	);
	ld.param.b32 	%r23, [retval0];
	} // callseq 2
	ld.global.f64 	%fd36, [%rd5];
	ld.global.f64 	%fd37, [%rd70+-8192];
	sub.f64 	%fd38, %fd36, %fd37;
	ld.global.f64 	%fd39, [%rd5+8];
	ld.global.f64 	%fd40, [%rd70+-8184];
	sub.f64 	%fd41, %fd39, %fd40;
	mul.f64 	%fd42, %fd41, %fd41;
	fma.rn.f64 	%fd43, %fd38, %fd38, %fd42;
	sqrt.rn.f64 	%fd7, %fd43;
	setp.leu.f64 	%p6, %fd7, %fd82;
	@%p6 bra 	$L__BB0_10;
	st.local.u32 	[%rd2], %r56;
	st.local.f64 	[%rd2+8], %fd7;
	mov.u64 	%rd42, $str$1;
	cvta.global.u64 	%rd43, %rd42;
	{ // callseq 3, 0
	.param .b64 param0;
	st.param.b64 	[param0], %rd43;
	.param .b64 param1;
	st.param.b64 	[param1], %rd22;
	.param .b32 retval0;
	call.uni (retval0), 
	vprintf, 
	(
	param0, 
	param1
	);
	ld.param.b32 	%r25, [retval0];
	} // callseq 3
	mov.f64 	%fd82, %fd7;
$L__BB0_10:
	st.local.u32 	[%rd2], %r56;
	cvta.global.u64 	%rd46, %rd39;
	add.u64 	%rd47, %SP, 0;
	{ // callseq 4, 0
	.param .b64 param0;
	st.param.b64 	[param0], %rd46;
	.param .b64 param1;
	st.param.b64 	[param1], %rd47;
	.param .b32 retval0;
	call.uni (retval0), 
	vprintf, 
	(
	param0, 
	param1
	);
	ld.param.b32 	%r27, [retval0];
	} // callseq 4
	ld.global.f64 	%fd44, [%rd5];
	ld.global.f64 	%fd45, [%rd70+-4096];
	sub.f64 	%fd46, %fd44, %fd45;
	ld.global.f64 	%fd47, [%rd5+8];
	ld.global.f64 	%fd48, [%rd70+-4088];
	sub.f64 	%fd49, %fd47, %fd48;
	mul.f64 	%fd50, %fd49, %fd49;
	fma.rn.f64 	%fd51, %fd46, %fd46, %fd50;
	sqrt.rn.f64 	%fd9, %fd51;
	setp.leu.f64 	%p7, %fd9, %fd82;
	@%p7 bra 	$L__BB0_12;
	st.local.u32 	[%rd2], %r56;
	st.local.f64 	[%rd2+8], %fd9;
	mov.u64 	%rd48, $str$1;
	cvta.global.u64 	%rd49, %rd48;
	{ // callseq 5, 0
	.param .b64 param0;
	st.param.b64 	[param0], %rd49;
	.param .b64 param1;
	st.param.b64 	[param1], %rd47;
	.param .b32 retval0;
	call.uni (retval0), 
	vprintf, 
	(
	param0, 
	param1
	);
	ld.param.b32 	%r29, [retval0];
	} // callseq 5
	mov.f64 	%fd82, %fd9;
$L__BB0_12:
	st.local.u32 	[%rd2], %r56;
	cvta.global.u64 	%rd52, %rd39;
	{ // callseq 6, 0
	.param .b64 param0;
	st.param.b64 	[param0], %rd52;
	.param .b64 param1;
	st.param.b64 	[param1], %rd47;
	.param .b32 retval0;
	call.uni (retval0), 
	vprintf, 
	(
	param0, 
	param1
	);
	ld.param.b32 	%r31, [retval0];
	} // callseq 6
	ld.global.f64 	%fd52, [%rd5];
	ld.global.f64 	%fd53, [%rd70];
	sub.f64 	%fd54, %fd52, %fd53;
	ld.global.f64 	%fd55, [%rd5+8];
	ld.global.f64 	%fd56, [%rd70+8];
	sub.f64 	%fd57, %fd55, %fd56;
	mul.f64 	%fd58, %fd57, %fd57;
	fma.rn.f64 	%fd59, %fd54, %fd54, %fd58;
	sqrt.rn.f64 	%fd11, %fd59;
	setp.leu.f64 	%p8, %fd11, %fd82;
	@%p8 bra 	$L__BB0_14;
	st.local.u32 	[%rd2], %r56;
	st.local.f64 	[%rd2+8], %fd11;
	mov.u64 	%rd54, $str$1;
	cvta.global.u64 	%rd55, %rd54;
	{ // callseq 7, 0
	.param .b64 param0;
	st.param.b64 	[param0], %rd55;
	.param .b64 param1;
	st.param.b64 	[param1], %rd47;
	.param .b32 retval0;
	call.uni (retval0), 
	vprintf, 
	(
	param0, 
	param1
	);
	ld.param.b32 	%r33, [retval0];
	} // callseq 7
	mov.f64 	%fd82, %fd11;
$L__BB0_14:
	st.local.u32 	[%rd2], %r56;
	cvta.global.u64 	%rd58, %rd39;
	{ // callseq 8, 0
	.param .b64 param0;
	st.param.b64 	[param0], %rd58;
	.param .b64 param1;
	st.param.b64 	[param1], %rd47;
	.param .b32 retval0;
	call.uni (retval0), 
	vprintf, 
	(
	param0, 
	param1
	);
	ld.param.b32 	%r35, [retval0];
	} // callseq 8
	ld.global.f64 	%fd60, [%rd5];
	ld.global.f64 	%fd61, [%rd70+4096];
	sub.f64 	%fd62, %fd60, %fd61;
	ld.global.f64 	%fd63, [%rd5+8];
	ld.global.f64 	%fd64, [%rd70+4104];
	sub.f64 	%fd65, %fd63, %fd64;
	mul.f64 	%fd66, %fd65, %fd65;
	fma.rn.f64 	%fd67, %fd62, %fd62, %fd66;
	sqrt.rn.f64 	%fd13, %fd67;
	setp.leu.f64 	%p9, %fd13, %fd82;
	@%p9 bra 	$L__BB0_16;
	st.local.u32 	[%rd2], %r56;
	st.local.f64 	[%rd2+8], %fd13;
	mov.u64 	%rd60, $str$1;
	cvta.global.u64 	%rd61, %rd60;
	{ // callseq 9, 0
	.param .b64 param0;
	st.param.b64 	[param0], %rd61;
	.param .b64 param1;
	st.param.b64 	[param1], %rd47;
	.param .b32 retval0;
	call.uni (retval0), 
	vprintf, 
	(
	param0, 
	param1
	);
	ld.param.b32 	%r37, [retval0];
	} // callseq 9
	mov.f64 	%fd82, %fd13;
$L__BB0_16:
	add.s64 	%rd69, %rd69, 1024;
	add.s64 	%rd70, %rd70, 16384;
	setp.lt.u64 	%p10, %rd69, %rd3;
	@%p10 bra 	$L__BB0_8;
$L__BB0_17:
	shl.b32 	%r39, %r1, 4;
	mov.u32 	%r40, shrResult;
	add.s32 	%r13, %r40, %r39;
	st.shared.f64 	[%r13], %fd82;
	st.shared.u32 	[%r13+8], %r56;
	bar.sync 	0;
	setp.gt.u32 	%p11, %r1, 127;
	@%p11 bra 	$L__BB0_20;
	ld.shared.f64 	%fd68, [%r13];
	ld.shared.f64 	%fd16, [%r13+2048];
	setp.geu.f64 	%p12, %fd68, %fd16;
	@%p12 bra 	$L__BB0_20;
	st.shared.f64 	[%r13], %fd16;
	ld.shared.u32 	%r41, [%r13+2056];
	st.shared.u32 	[%r13+8], %r41;
$L__BB0_20:
	bar.sync 	0;
	setp.gt.u32 	%p13, %r1, 63;
	@%p13 bra 	$L__BB0_23;
	ld.shared.f64 	%fd69, [%r13];
	ld.shared.f64 	%fd17, [%r13+1024];
	setp.geu.f64 	%p14, %fd69, %fd17;
	@%p14 bra 	$L__BB0_23;
	st.shared.f64 	[%r13], %fd17;
	ld.shared.u32 	%r42, [%r13+1032];
	st.shared.u32 	[%r13+8], %r42;
$L__BB0_23:
	bar.sync 	0;
	setp.gt.u32 	%p15, %r1, 31;
	@%p15 bra 	$L__BB0_26;
	ld.shared.f64 	%fd70, [%r13];
	ld.shared.f64 	%fd18, [%r13+512];
	setp.geu.f64 	%p16, %fd70, %fd18;
	@%p16 bra 	$L__BB0_26;
	st.shared.f64 	[%r13], %fd18;
	ld.shared.u32 	%r43, [%r13+520];
	st.shared.u32 	[%r13+8], %r43;
$L__BB0_26:
	bar.sync 	0;
	setp.gt.u32 	%p17, %r1, 15;
	@%p17 bra 	$L__BB0_29;
	ld.shared.f64 	%fd71, [%r13];
	ld.shared.f64 	%fd19, [%r13+256];
	setp.geu.f64 	%p18, %fd71, %fd19;
	@%p18 bra 	$L__BB0_29;
	st.shared.f64 	[%r13], %fd19;
	ld.shared.u32 	%r44, [%r13+264];
	st.shared.u32 	[%r13+8], %r44;
$L__BB0_29:
	bar.sync 	0;
	setp.gt.u32 	%p19, %r1, 7;
	@%p19 bra 	$L__BB0_32;
	ld.shared.f64 	%fd72, [%r13];
	ld.shared.f64 	%fd20, [%r13+128];
	setp.geu.f64 	%p20, %fd72, %fd20;
	@%p20 bra 	$L__BB0_32;
	st.shared.f64 	[%r13], %fd20;
	ld.shared.u32 	%r45, [%r13+136];
	st.shared.u32 	[%r13+8], %r45;
$L__BB0_32:
	bar.sync 	0;
	setp.gt.u32 	%p21, %r1, 3;
	@%p21 bra 	$L__BB0_35;
	ld.shared.f64 	%fd73, [%r13];
	ld.shared.f64 	%fd21, [%r13+64];
	setp.geu.f64 	%p22, %fd73, %fd21;
	@%p22 bra 	$L__BB0_35;
	st.shared.f64 	[%r13], %fd21;
	ld.shared.u32 	%r46, [%r13+72];
	st.shared.u32 	[%r13+8], %r46;
$L__BB0_35:
	bar.sync 	0;
	setp.gt.u32 	%p23, %r1, 1;
	@%p23 bra 	$L__BB0_38;
	ld.shared.f64 	%fd74, [%r13];
	ld.shared.f64 	%fd22, [%r13+32];
	setp.geu.f64 	%p24, %fd74, %fd22;
	@%p24 bra 	$L__BB0_38;
	st.shared.f64 	[%r13], %fd22;
	ld.shared.u32 	%r47, [%r13+40];
	st.shared.u32 	[%r13+8], %r47;
$L__BB0_38:
	bar.sync 	0;
	setp.ne.s32 	%p25, %r1, 0;
	@%p25 bra 	$L__BB0_41;
	ld.shared.f64 	%fd75, [%r13];
	ld.shared.f64 	%fd23, [shrResult+16];
	setp.geu.f64 	%p26, %fd75, %fd23;
	@%p26 bra 	$L__BB0_41;
	st.shared.f64 	[%r13], %fd23;
	ld.shared.u32 	%r48, [shrResult+24];
	st.shared.u32 	[%r13+8], %r48;
$L__BB0_41:
	setp.ne.s32 	%p27, %r1, 0;
	bar.sync 	0;
	@%p27 bra 	$L__BB0_43;
	ld.shared.f64 	%fd76, [shrResult];
	mov.u32 	%r49, %ctaid.x;
	mul.wide.u32 	%rd63, %r49, 16;
	mov.u64 	%rd64, devResult;
	add.s64 	%rd65, %rd64, %rd63;
	st.global.f64 	[%rd65], %fd76;
	ld.shared.u32 	%r50, [shrResult+8];
	st.global.u32 	[%rd65+8], %r50;
$L__BB0_43:
	ret;

}


// ===== COMPILED SASS (sm_100) =====

	.target	sm_100

	.elftype	@"ET_EXEC"


//--------------------- .note.nv.tkinfo           --------------------------
	.section	.note.nv.tkinfo,"",@"SHT_NOTE"
	.sectionflags	@"SHF_NOTE_NV_TKINFO"
	.tkinfo
        /*0018*/ 	.word	0x00000002
        /*0030*/ 	.string	""
        /*0030*/ 	.string	"ptxas"
        /*0030*/ 	.string	"Cuda compilation tools, release 13.0, V13.0.88"
        /*0030*/ 	.string	"Build cuda_13.0.r13.0/compiler.36424714_0"
        /*0030*/ 	.string	"-arch sm_100 -m 64 "



//--------------------- .note.nv.cuinfo           --------------------------
	.section	.note.nv.cuinfo,"",@"SHT_NOTE"
	.sectionflags	@"SHF_NOTE_NV_CUINFO"
        /*0018*/ 	.short	0x0002
        /*001a*/ 	.short	0x0064
        /*001c*/ 	.short	0x0082
	.zero		2


//--------------------- .nv.info                  --------------------------
	.section	.nv.info,"",@"SHT_CUDA_INFO"
	.align	4


	//----- nvinfo : EIATTR_REGCOUNT
	.align		4
        /*0000*/ 	.byte	0x04, 0x2f
        /*0002*/ 	.short	(.L_4 - .L_3)
	.align		4
.L_3:
        /*0004*/ 	.word	index@(metricCenter)
        /*0008*/ 	.word	0x00000026


	//----- nvinfo : EIATTR_FRAME_SIZE
	.align		4
.L_4:
        /*000c*/ 	.byte	0x04, 0x11
        /*000e*/ 	.short	(.L_6 - .L_5)
	.align		4
.L_5:
        /*0010*/ 	.word	index@($__internal_0_$__cuda_sm20_dsqrt_rn_f64_mediumpath_v1)
        /*0014*/ 	.word	0x00000010


	//----- nvinfo : EIATTR_FRAME_SIZE
	.align		4
.L_6:
        /*0018*/ 	.byte	0x04, 0x11
        /*001a*/ 	.short	(.L_8 - .L_7)
	.align		4
.L_7:
        /*001c*/ 	.word	index@(metricCenter)
        /*0020*/ 	.word	0x00000010


	//----- nvinfo : EIATTR_MIN_STACK_SIZE
	.align		4
.L_8:
        /*0024*/ 	.byte	0x04, 0x12
        /*0026*/ 	.short	(.L_10 - .L_9)
	.align		4
.L_9:
        /*0028*/ 	.word	index@(metricCenter)
        /*002c*/ 	.word	0x00000010
.L_10:


//--------------------- .nv.compat                --------------------------
	.section	.nv.compat,"",@"SHT_CUDA_COMPAT_INFO"
	.align	4
        /*0000*/ 	.byte	0x02, 0x09, 0x00, 0x00, 0x02, 0x02, 0x01, 0x00, 0x02, 0x05, 0x05, 0x00, 0x03, 0x07, 0x01, 0x01
        /*0010*/ 	.byte	0x02, 0x03, 0x00, 0x00, 0x02, 0x06, 0x01, 0x00, 0x04, 0x0b, 0x08, 0x00, 0x01, 0x00, 0x00, 0x00
        /*0020*/ 	.byte	0x00, 0x00, 0x00, 0x00


//--------------------- .nv.info.metricCenter     --------------------------
	.section	.nv.info.metricCenter,"",@"SHT_CUDA_INFO"
	.sectionflags	@""
	.align	4


	//----- nvinfo : EIATTR_CUDA_API_VERSION
	.align		4
        /*0000*/ 	.byte	0x04, 0x37
        /*0002*/ 	.short	(.L_12 - .L_11)
.L_11:
        /*0004*/ 	.word	0x00000082


	//----- nvinfo : EIATTR_KPARAM_INFO
	.align		4
.L_12:
        /*0008*/ 	.byte	0x04, 0x17
        /*000a*/ 	.short	(.L_14 - .L_13)
.L_13:
        /*000c*/ 	.word	0x00000000
        /*0010*/ 	.short	0x0001
        /*0012*/ 	.short	0x0008
        /*0014*/ 	.byte	0x00, 0xf0, 0x11, 0x00


	//----- nvinfo : EIATTR_KPARAM_INFO
	.align		4
.L_14:
        /*0018*/ 	.byte	0x04, 0x17
        /*001a*/ 	.short	(.L_16 - .L_15)
.L_15:
        /*001c*/ 	.word	0x00000000
        /*0020*/ 	.short	0x0000
        /*0022*/ 	.short	0x0000
        /*0024*/ 	.byte	0x00, 0xf5, 0x21, 0x00


	//----- nvinfo : EIATTR_SPARSE_MMA_MASK
	.align		4
.L_16:
        /*0028*/ 	.byte	0x03, 0x50
        /*002a*/ 	.short	0x0000


	//----- nvinfo : EIATTR_MAXREG_COUNT
	.align		4
        /*002c*/ 	.byte	0x03, 0x1b
        /*002e*/ 	.short	0x00ff


	//----- nvinfo : EIATTR_NUM_BARRIERS
	.align		4
        /*0030*/ 	.byte	0x02, 0x4c
        /*0032*/ 	.byte	0x01
	.zero		1


	//----- nvinfo : EIATTR_EXTERNS
	.align		4
        /*0034*/ 	.byte	0x04, 0x0f
        /*0036*/ 	.short	(.L_18 - .L_17)


	//   ....[0]....
	.align		4
.L_17:
        /*0038*/ 	.word	index@(vprintf)


	//----- nvinfo : EIATTR_MERCURY_ISA_VERSION
	.align		4
.L_18:
        /*003c*/ 	.byte	0x03, 0x5f
        /*003e*/ 	.short	0x0101


	//----- nvinfo : EIATTR_VRC_CTA_INIT_COUNT
	.align		4
        /*0040*/ 	.byte	0x02, 0x4a
	.zero		1
	.zero		1


	//----- nvinfo : EIATTR_SYSCALL_OFFSETS
	.align		4
        /*0044*/ 	.byte	0x04, 0x46
        /*0046*/ 	.short	(.L_20 - .L_19)


	//   ....[0]....
.L_19:
        /*0048*/ 	.word	0x00000350


	//   ....[1]....
        /*004c*/ 	.word	0x00000650


	//   ....[2]....
        /*0050*/ 	.word	0x00000810


	//   ....[3]....
        /*0054*/ 	.word	0x00000ab0


	//   ....[4]....
        /*0058*/ 	.word	0x00000b80


	//   ....[5]....
        /*005c*/ 	.word	0x00000e20


	//   ....[6]....
        /*0060*/ 	.word	0x00000ef0


	//   ....[7]....
        /*0064*/ 	.word	0x00001190


	//   ....[8]....
        /*0068*/ 	.word	0x00001260


	//   ....[9]....
        /*006c*/ 	.word	0x00001500


	//----- nvinfo : EIATTR_EXIT_INSTR_OFFSETS
	.align		4
.L_20:
        /*0070*/ 	.byte	0x04, 0x1c
        /*0072*/ 	.short	(.L_22 - .L_21)


	//   ....[0]....
.L_21:
        /*0074*/ 	.word	0x00001bd0


	//   ....[1]....
        /*0078*/ 	.word	0x00001c50


	//----- nvinfo : EIATTR_CRS_STACK_SIZE
	.align		4
.L_22:
        /*007c*/ 	.byte	0x04, 0x1e
        /*007e*/ 	.short	(.L_24 - .L_23)
.L_23:
        /*0080*/ 	.word	0x00000000


	//----- nvinfo : EIATTR_CBANK_PARAM_SIZE
	.align		4
.L_24:
        /*0084*/ 	.byte	0x03, 0x19
        /*0086*/ 	.short	0x000c


	//----- nvinfo : EIATTR_PARAM_CBANK
	.align		4
        /*0088*/ 	.byte	0x04, 0x0a
        /*008a*/ 	.short	(.L_26 - .L_25)
	.align		4
.L_25:
        /*008c*/ 	.word	index@(.nv.constant0.metricCenter)
        /*0090*/ 	.short	0x0380
        /*0092*/ 	.short	0x000c


	//----- nvinfo : EIATTR_SW_WAR
	.align		4
.L_26:
        /*0094*/ 	.byte	0x04, 0x36
        /*0096*/ 	.short	(.L_28 - .L_27)
.L_27:
        /*0098*/ 	.word	0x00000008
.L_28:


//--------------------- .nv.callgraph             --------------------------
	.section	.nv.callgraph,"",@"SHT_CUDA_CALLGRAPH"
	.align	4
	.sectionentsize	8
	.align		4
        /*0000*/ 	.word	0x00000000
	.align		4
        /*0004*/ 	.word	0xffffffff
	.align		4
        /*0008*/ 	.word	index@(metricCenter)
	.align		4
        /*000c*/ 	.word	index@(vprintf)
	.align		4
        /*0010*/ 	.word	0x00000000
	.align		4
        /*0014*/ 	.word	0xfffffffe
	.align		4
        /*0018*/ 	.word	0x00000000
	.align		4
        /*001c*/ 	.word	0xfffffffd
	.align		4
        /*0020*/ 	.word	0x00000000
	.align		4
        /*0024*/ 	.word	0xfffffffc


//--------------------- .nv.constant4             --------------------------
	.section	.nv.constant4,"a",@progbits
	.align	8
	.align		8
.nv.constant4:
        /*0000*/ 	.dword	vprintf
	.align		8
        /*0008*/ 	.dword	devResult
	.align		8
        /*0010*/ 	.dword	$str
	.align		8
        /*0018*/ 	.dword	$str$1


//--------------------- .text.metricCenter        --------------------------
	.section	.text.metricCenter,"ax",@progbits
	.align	128
        .global         metricCenter
        .type           metricCenter,@function
        .size           metricCenter,(.L_x_57 - metricCenter)
        .other          metricCenter,@"STO_CUDA_ENTRY STV_DEFAULT"
metricCenter:
.text.metricCenter:
[----:B------:R-:W0:Y:S01]  /*0000*/  LDC R1, c[0x0][0x37c] ;  /* 0x0000df00ff017b82 */ /* 0x000e220000000800 */
[----:B------:R-:W1:Y:S07]  /*0010*/  S2R R29, SR_TID.X ;  /* 0x00000000001d7919 */ /* 0x000e6e0000002100 */
[----:B------:R-:W1:Y:S01]  /*0020*/  LDC R31, c[0x0][0x388] ;  /* 0x0000e200ff1f7b82 */ /* 0x000e620000000800 */
[----:B------:R-:W2:Y:S01]  /*0030*/  LDCU UR4, c[0x0][0x2f8] ;  /* 0x00005f00ff0477ac */ /* 0x000ea20008000800 */
[----:B0-----:R-:W-:Y:S01]  /*0040*/  VIADD R1, R1, 0xfffffff0 ;  /* 0xfffffff001017836 */ /* 0x001fe20000000000 */
[----:B------:R-:W-:Y:S01]  /*0050*/  BSSY.RECONVERGENT B8, `(.L_x_0) ;  /* 0x0000156000087945 */ /* 0x000fe20003800200 */
[----:B------:R-:W-:Y:S01]  /*0060*/  CS2R R24, SRZ ;  /* 0x0000000000187805 */ /* 0x000fe2000001ff00 */
[----:B------:R-:W0:Y:S01]  /*0070*/  LDCU UR5, c[0x0][0x2fc] ;  /* 0x00005f80ff0577ac */ /* 0x000e220008000800 */
[----:B------:R-:W3:Y:S01]  /*0080*/  LDCU.64 UR36, c[0x0][0x358] ;  /* 0x00006b00ff2477ac */ /* 0x000ee20008000a00 */
[----:B------:R-:W4:Y:S01]  /*0090*/  LDCU UR38, c[0x0][0x388] ;  /* 0x00007100ff2677ac */ /* 0x000f220008000800 */
[----:B--2---:R-:W-:-:S05]  /*00a0*/  IADD3 R27, P1, PT, R1, UR4, RZ ;  /* 0x00000004011b7c10 */ /* 0x004fca000ff3e0ff */
[----:B0-----:R-:W-:Y:S01]  /*00b0*/  IMAD.X R26, RZ, RZ, UR5, P1 ;  /* 0x00000005ff1a7e24 */ /* 0x001fe200088e06ff */
[----:B-1----:R-:W-:-:S13]  /*00c0*/  ISETP.GE.U32.AND P0, PT, R29, R31, PT ;  /* 0x0000001f1d00720c */ /* 0x002fda0003f06070 */
[----:B---34-:R-:W-:Y:S05]  /*00d0*/  @P0 BRA `(.L_x_1) ;  /* 0x0000001400340947 */ /* 0x018fea0003800000 */
[----:B------:R-:W0:Y:S01]  /*00e0*/  S2R R2, SR_CTAID.X ;  /* 0x0000000000027919 */ /* 0x000e220000002500 */
[----:B------:R-:W-:Y:S01]  /*00f0*/  LOP3.LUT R34, RZ, R29, RZ, 0x33, !PT ;  /* 0x0000001dff227212 */ /* 0x000fe200078e33ff */
[----:B------:R-:W0:Y:S01]  /*0100*/  LDC.64 R22, c[0x0][0x380] ;  /* 0x0000e000ff167b82 */ /* 0x000e220000000a00 */
[----:B------:R-:W-:Y:S01]  /*0110*/  BSSY.RECONVERGENT B6, `(.L_x_2) ;  /* 0x000005e000067945 */ /* 0x000fe20003800200 */
[----:B------:R-:W-:Y:S01]  /*0120*/  IMAD.MOV.U32 R28, RZ, RZ, RZ ;  /* 0x000000ffff1c7224 */ /* 0x000fe200078e00ff */
[----:B------:R-:W-:Y:S02]  /*0130*/  IADD3 R34, P1, PT, R34, R31, RZ ;  /* 0x0000001f22227210 */ /* 0x000fe40007f3e0ff */
[----:B------:R-:W-:Y:S02]  /*0140*/  CS2R R24, SRZ ;  /* 0x0000000000187805 */ /* 0x000fe4000001ff00 */
[----:B------:R-:W-:Y:S02]  /*0150*/  SHF.R.S32.HI R31, RZ, 0x1f, R31 ;  /* 0x0000001fff1f7819 */ /* 0x000fe4000001141f */
[----:B------:R-:W-:-:S02]  /*0160*/  LOP3.LUT R0, R34, 0x300, RZ, 0xc0, !PT ;  /* 0x0000030022007812 */ /* 0x000fc400078ec0ff */
[----:B------:R-:W-:Y:S02]  /*0170*/  IADD3.X R33, PT, PT, R31, -0x1, RZ, P1, !PT ;  /* 0xffffffff1f217810 */ /* 0x000fe40000ffe4ff */
[----:B------:R-:W-:-:S04]  /*0180*/  ISETP.NE.U32.AND P0, PT, R0, 0x300, PT ;  /* 0x000003000000780c */ /* 0x000fc80003f05070 */
[----:B------:R-:W-:Y:S01]  /*0190*/  ISETP.NE.AND.EX P0, PT, RZ, RZ, PT, P0 ;  /* 0x000000ffff00720c */ /* 0x000fe20003f05300 */
[----:B0-----:R-:W-:-:S12]  /*01a0*/  IMAD.WIDE.U32 R22, R2, 0x10, R22 ;  /* 0x0000001002167825 */ /* 0x001fd800078e0016 */
[----:B------:R-:W-:Y:S05]  /*01b0*/  @!P0 BRA `(.L_x_3) ;  /* 0x00000004004c8947 */ /* 0x000fea0003800000 */
[----:B------:R-:W0:Y:S01]  /*01c0*/  LDCU.64 UR4, c[0x0][0x380] ;  /* 0x00007000ff0477ac */ /* 0x000e220008000a00 */
[----:B------:R-:W-:Y:S02]  /*01d0*/  SHF.R.U64 R32, R34, 0x8, R33 ;  /* 0x0000000822207819 */ /* 0x000fe40000001221 */
[----:B------:R-:W-:-:S03]  /*01e0*/  CS2R R24, SRZ ;  /* 0x0000000000187805 */ /* 0x000fc6000001ff00 */
[----:B------:R-:W-:-:S05]  /*01f0*/  VIADD R32, R32, 0x1 ;  /* 0x0000000120207836 */ /* 0x000fca0000000000 */
[----:B------:R-:W-:-:S04]  /*0200*/  LOP3.LUT R32, R32, 0x3, RZ, 0xc0, !PT ;  /* 0x0000000320207812 */ /* 0x000fc800078ec0ff */
[----:B------:R-:W-:Y:S02]  /*0210*/  IADD3 R32, P2, PT, RZ, -R32, RZ ;  /* 0x80000020ff207210 */ /* 0x000fe40007f5e0ff */
[----:B0-----:R-:W-:-:S03]  /*0220*/  LEA R16, P0, R29, UR4, 0x4 ;  /* 0x000000041d107c11 */ /* 0x001fc6000f8020ff */
[----:B------:R-:W-:Y:S01]  /*0230*/  IMAD.X R30, RZ, RZ, -0x1, P2 ;  /* 0xffffffffff1e7424 */ /* 0x000fe200010e06ff */
[----:B------:R-:W-:Y:S02]  /*0240*/  IADD3 R16, P1, PT, R16, 0x8, RZ ;  /* 0x0000000810107810 */ /* 0x000fe40007f3e0ff */
[----:B------:R-:W-:-:S05]  /*0250*/  LEA.HI.X R17, R29, UR5, R28, 0x4, P0 ;  /* 0x000000051d117c11 */ /* 0x000fca00080f241c */
[----:B------:R-:W-:-:S07]  /*0260*/  IMAD.X R17, RZ, RZ, R17, P1 ;  /* 0x000000ffff117224 */ /* 0x000fce00008e0611 */
.L_x_10:
[----:B------:R-:W-:Y:S01]  /*0270*/  MOV R8, 0x0 ;  /* 0x0000000000087802 */ /* 0x000fe20000000f00 */
[----:B------:R0:W-:Y:S01]  /*0280*/  STL [R1], R2 ;  /* 0x0000000201007387 */ /* 0x0001e20000100800 */
[----:B------:R-:W1:Y:S01]  /*0290*/  LDCU.64 UR4, c[0x4][0x10] ;  /* 0x01000200ff0477ac */ /* 0x000e620008000a00 */
[----:B------:R-:W-:Y:S01]  /*02a0*/  IADD3 R32, P0, PT, R32, 0x1, RZ ;  /* 0x0000000120207810 */ /* 0x000fe20007f1e0ff */
[----:B------:R-:W-:Y:S02]  /*02b0*/  IMAD.MOV.U32 R6, RZ, RZ, R27 ;  /* 0x000000ffff067224 */ /* 0x000fe400078e001b */
[----:B------:R-:W2:Y:S01]  /*02c0*/  LDC.64 R8, c[0x4][R8] ;  /* 0x0100000008087b82 */ /* 0x000ea20000000a00 */
[----:B------:R-:W-:Y:S01]  /*02d0*/  IADD3.X R30, PT, PT, RZ, R30, RZ, P0, !PT ;  /* 0x0000001eff1e7210 */ /* 0x000fe200007fe4ff */
[----:B------:R-:W-:Y:S01]  /*02e0*/  IMAD.MOV.U32 R7, RZ, RZ, R26 ;  /* 0x000000ffff077224 */ /* 0x000fe200078e001a */
[----:B------:R-:W-:-:S04]  /*02f0*/  ISETP.NE.U32.AND P0, PT, R32, RZ, PT ;  /* 0x000000ff2000720c */ /* 0x000fc80003f05070 */
[----:B------:R-:W-:-:S04]  /*0300*/  ISETP.NE.AND.EX P0, PT, R30, RZ, PT, P0 ;  /* 0x000000ff1e00720c */ /* 0x000fc80003f05300 */
[----:B------:R-:W-:Y:S01]  /*0310*/  P2R R35, PR, RZ, 0x1 ;  /* 0x00000001ff237803 */ /* 0x000fe20000000000 */
[----:B-1----:R-:W-:Y:S02]  /*0320*/  IMAD.U32 R4, RZ, RZ, UR4 ;  /* 0x00000004ff047e24 */ /* 0x002fe4000f8e00ff */
[----:B0-----:R-:W-:-:S07]  /*0330*/  IMAD.U32 R5, RZ, RZ, UR5 ;  /* 0x00000005ff057e24 */ /* 0x001fce000f8e00ff */
[----:B------:R-:W-:-:S07]  /*0340*/  LEPC R20, `(.L_x_4) ;  /* 0x000000001014794e */ /* 0x000fce0000000000 */
[----:B--2---:R-:W-:Y:S05]  /*0350*/  CALL.ABS.NOINC R8 ;  /* 0x0000000008007343 */ /* 0x004fea0003c00000 */
.L_x_4:
[----:B------:R-:W2:Y:S04]  /*0360*/  LDG.E.64 R8, desc[UR36][R22.64+0x8] ;  /* 0x0000082416087981 */ /* 0x000ea8000c1e1b00 */
[----:B------:R-:W2:Y:S04]  /*0370*/  LDG.E.64 R10, desc[UR36][R16.64] ;  /* 0x00000024100a7981 */ /* 0x000ea8000c1e1b00 */
[----:B------:R-:W3:Y:S04]  /*0380*/  LDG.E.64 R4, desc[UR36][R22.64] ;  /* 0x0000002416047981 */ /* 0x000ee8000c1e1b00 */
[----:B------:R-:W3:Y:S01]  /*0390*/  LDG.E.64 R6, desc[UR36][R16.64+-0x8] ;  /* 0xfffff82410067981 */ /* 0x000ee2000c1e1b00 */
[----:B------:R-:W-:Y:S01]  /*03a0*/  BSSY.RECONVERGENT B0, `(.L_x_5) ;  /* 0x000001d000007945 */ /* 0x000fe20003800200 */
[----:B--2---:R-:W-:-:S02]  /*03b0*/  DADD R8, R8, -R10 ;  /* 0x0000000008087229 */ /* 0x004fc4000000080a */
[----:B---3--:R-:W-:-:S06]  /*03c0*/  DADD R4, R4, -R6 ;  /* 0x0000000004047229 */ /* 0x008fcc0000000806 */
[----:B------:R-:W-:-:S08]  /*03d0*/  DMUL R10, R8, R8 ;  /* 0x00000008080a7228 */ /* 0x000fd00000000000 */
[----:B------:R-:W-:Y:S01]  /*03e0*/  DFMA R10, R4, R4, R10 ;  /* 0x00000004040a722b */ /* 0x000fe2000000000a */
[----:B------:R-:W-:Y:S01]  /*03f0*/  IMAD.MOV.U32 R4, RZ, RZ, 0x0 ;  /* 0x00000000ff047424 */ /* 0x000fe200078e00ff */
[----:B------:R-:W-:-:S04]  /*0400*/  MOV R5, 0x3fd80000 ;  /* 0x3fd8000000057802 */ /* 0x000fc80000000f00 */
[----:B------:R-:W0:Y:S04]  /*0410*/  MUFU.RSQ64H R15, R11 ;  /* 0x0000000b000f7308 */ /* 0x000e280000001c00 */
[----:B------:R-:W-:-:S05]  /*0420*/  VIADD R14, R11, 0xfcb00000 ;  /* 0xfcb000000b0e7836 */ /* 0x000fca0000000000 */
[----:B------:R-:W-:Y:S01]  /*0430*/  ISETP.GE.U32.AND P0, PT, R14, 0x7ca00000, PT ;  /* 0x7ca000000e00780c */ /* 0x000fe20003f06070 */
[----:B0-----:R-:W-:-:S08]  /*0440*/  DMUL R6, R14, R14 ;  /* 0x0000000e0e067228 */ /* 0x001fd00000000000 */
[----:B------:R-:W-:-:S08]  /*0450*/  DFMA R6, R10, -R6, 1 ;  /* 0x3ff000000a06742b */ /* 0x000fd00000000806 */
[----:B------:R-:W-:Y:S02]  /*0460*/  DFMA R4, R6, R4, 0.5 ;  /* 0x3fe000000604742b */ /* 0x000fe40000000004 */
[----:B------:R-:W-:-:S08]  /*0470*/  DMUL R6, R14, R6 ;  /* 0x000000060e067228 */ /* 0x000fd00000000000 */
[----:B------:R-:W-:-:S08]  /*0480*/  DFMA R4, R4, R6, R14 ;  /* 0x000000060404722b */ /* 0x000fd0000000000e */
[----:B------:R-:W-:Y:S02]  /*0490*/  DMUL R6, R10, R4 ;  /* 0x000000040a067228 */ /* 0x000fe40000000000 */
[----:B------:R-:W-:Y:S02]  /*04a0*/  VIADD R13, R5, 0xfff00000 ;  /* 0xfff00000050d7836 */ /* 0x000fe40000000000 */
[----:B------:R-:W-:-:S04]  /*04b0*/  IMAD.MOV.U32 R12, RZ, RZ, R4 ;  /* 0x000000ffff0c7224 */ /* 0x000fc800078e0004 */
[----:B------:R-:W-:-:S08]  /*04c0*/  DFMA R8, R6, -R6, R10 ;  /* 0x800000060608722b */ /* 0x000fd0000000000a */
[----:B------:R-:W-:Y:S01]  /*04d0*/  DFMA R18, R8, R12, R6 ;  /* 0x0000000c0812722b */ /* 0x000fe20000000006 */
[----:B------:R-:W-:Y:S10]  /*04e0*/  @!P0 BRA `(.L_x_6) ;  /* 0x0000000000208947 */ /* 0x000ff40003800000 */
[----:B------:R-:W-:Y:S01]  /*04f0*/  IMAD.MOV.U32 R12, RZ, RZ, R4 ;  /* 0x000000ffff0c7224 */ /* 0x000fe200078e0004 */
[----:B------:R-:W-:Y:S01]  /*0500*/  MOV R0, 0x570 ;  /* 0x0000057000007802 */ /* 0x000fe20000000f00 */
[----:B------:R-:W-:Y:S01]  /*0510*/  IMAD.MOV.U32 R5, RZ, RZ, R9 ;  /* 0x000000ffff057224 */ /* 0x000fe200078e0009 */
[----:B------:R-:W-:Y:S01]  /*0520*/  MOV R9, R7 ;  /* 0x0000000700097202 */ /* 0x000fe20000000f00 */
[----:B------:R-:W-:Y:S02]  /*0530*/  IMAD.MOV.U32 R4, RZ, RZ, R8 ;  /* 0x000000ffff047224 */ /* 0x000fe400078e0008 */
[----:B------:R-:W-:Y:S02]  /*0540*/  IMAD.MOV.U32 R8, RZ, RZ, R6 ;  /* 0x000000ffff087224 */ /* 0x000fe400078e0006 */
[----:B------:R-:W-:-:S07]  /*0550*/  IMAD.MOV.U32 R7, RZ, RZ, R13 ;  /* 0x000000ffff077224 */ /* 0x000fce00078e000d */
[----:B------:R-:W-:Y:S05]  /*0560*/  CALL.REL.NOINC `($__internal_0_$__cuda_sm20_dsqrt_rn_f64_mediumpath_v1) ;  /* 0x0000001400bc7944 */ /* 0x000fea0003c00000 */
.L_x_6:
[----:B------:R-:W-:Y:S05]  /*0570*/  BSYNC.RECONVERGENT B0 ;  /* 0x0000000000007941 */ /* 0x000fea0003800200 */
.L_x_5:
[----:B------:R-:W-:Y:S01]  /*0580*/  DSETP.GT.AND P0, PT, R18, R24, PT ;  /* 0x000000181200722a */ /* 0x000fe20003f04000 */
[----:B------:R-:W-:-:S13]  /*0590*/  BSSY.RECONVERGENT B7, `(.L_x_7) ;  /* 0x000000f000077945 */ /* 0x000fda0003800200 */
[----:B------:R-:W-:Y:S05]  /*05a0*/  @!P0 BRA `(.L_x_8) ;  /* 0x0000000000348947 */ /* 0x000fea0003800000 */
[----:B------:R-:W-:Y:S01]  /*05b0*/  MOV R8, 0x0 ;  /* 0x0000000000087802 */ /* 0x000fe20000000f00 */
[----:B------:R0:W-:Y:S01]  /*05c0*/  STL [R1], R2 ;  /* 0x0000000201007387 */ /* 0x0001e20000100800 */
[----:B------:R-:W1:Y:S01]  /*05d0*/  LDCU.64 UR4, c[0x4][0x18] ;  /* 0x01000300ff0477ac */ /* 0x000e620008000a00 */
[----:B------:R-:W-:Y:S02]  /*05e0*/  IMAD.MOV.U32 R6, RZ, RZ, R27 ;  /* 0x000000ffff067224 */ /* 0x000fe400078e001b */
[----:B------:R0:W-:Y:S01]  /*05f0*/  STL.64 [R1+0x8], R18 ;  /* 0x0000081201007387 */ /* 0x0001e20000100a00 */
[----:B------:R-:W2:Y:S01]  /*0600*/  LDC.64 R8, c[0x4][R8] ;  /* 0x0100000008087b82 */ /* 0x000ea20000000a00 */
[----:B------:R-:W-:Y:S02]  /*0610*/  IMAD.MOV.U32 R7, RZ, RZ, R26 ;  /* 0x000000ffff077224 */ /* 0x000fe400078e001a */
[----:B-1----:R-:W-:Y:S02]  /*0620*/  IMAD.U32 R4, RZ, RZ, UR4 ;  /* 0x00000004ff047e24 */ /* 0x002fe4000f8e00ff */
[----:B0-----:R-:W-:-:S07]  /*0630*/  IMAD.U32 R5, RZ, RZ, UR5 ;  /* 0x00000005ff057e24 */ /* 0x001fce000f8e00ff */
[----:B------:R-:W-:-:S07]  /*0640*/  LEPC R20, `(.L_x_9) ;  /* 0x000000001014794e */ /* 0x000fce0000000000 */
[----:B--2---:R-:W-:Y:S05]  /*0650*/  CALL.ABS.NOINC R8 ;  /* 0x0000000008007343 */ /* 0x004fea0003c00000 */
.L_x_9:
[----:B------:R-:W-:Y:S01]  /*0660*/  IMAD.MOV.U32 R24, RZ, RZ, R18 ;  /* 0x000000ffff187224 */ /* 0x000fe200078e0012 */
[----:B------:R-:W-:-:S07]  /*0670*/  MOV R25, R19 ;  /* 0x0000001300197202 */ /* 0x000fce0000000f00 */
.L_x_8:
[----:B------:R-:W-:Y:S05]  /*0680*/  BSYNC.RECONVERGENT B7 ;  /* 0x0000000000077941 */ /* 0x000fea0003800200 */
.L_x_7:
[----:B------:R-:W-:Y:S02]  /*0690*/  ISETP.NE.AND P2, PT, R35, RZ, PT ;  /* 0x000000ff2300720c */ /* 0x000fe40003f45270 */
[----:B------:R-:W-:Y:S02]  /*06a0*/  IADD3 R29, P0, PT, R29, 0x100, RZ ;  /* 0x000001001d1d7810 */ /* 0x000fe40007f1e0ff */
[----:B------:R-:W-:-:S03]  /*06b0*/  IADD3 R16, P1, PT, R16, 0x1000, RZ ;  /* 0x0000100010107810 */ /* 0x000fc60007f3e0ff */
[----:B------:R-:W-:Y:S02]  /*06c0*/  IMAD.X R28, RZ, RZ, R28, P0 ;  /* 0x000000ffff1c7224 */ /* 0x000fe400000e061c */
[----:B------:R-:W-:-:S04]  /*06d0*/  IMAD.X R17, RZ, RZ, R17, P1 ;  /* 0x000000ffff117224 */ /* 0x000fc800008e0611 */
[----:B------:R-:W-:Y:S05]  /*06e0*/  @P2 BRA `(.L_x_10) ;  /* 0xfffffff800e02947 */ /* 0x000fea000383ffff */
.L_x_3:
[----:B------:R-:W-:Y:S05]  /*06f0*/  BSYNC.RECONVERGENT B6 ;  /* 0x0000000000067941 */ /* 0x000fea0003800200 */
.L_x_2:
[----:B------:R-:W-:-:S04]  /*0700*/  ISETP.GE.U32.AND P0, PT, R34, 0x300, PT ;  /* 0x000003002200780c */ /* 0x000fc80003f06070 */
[----:B------:R-:W-:-:S13]  /*0710*/  ISETP.GE.U32.AND.EX P0, PT, R33, RZ, PT, P0 ;  /* 0x000000ff2100720c */ /* 0x000fda0003f06100 */
[----:B------:R-:W-:Y:S05]  /*0720*/  @!P0 BRA `(.L_x_1) ;  /* 0x0000000c00a08947 */ /* 0x000fea0003800000 */
[----:B------:R-:W0:Y:S02]  /*0730*/  LDCU.64 UR4, c[0x0][0x380] ;  /* 0x00007000ff0477ac */ /* 0x000e240008000a00 */
[----:B0-----:R-:W-:-:S04]  /*0740*/  LEA R16, P1, R29, UR4, 0x4 ;  /* 0x000000041d107c11 */ /* 0x001fc8000f8220ff */
[----:B------:R-:W-:Y:S02]  /*0750*/  IADD3 R16, P0, PT, R16, 0x2000, RZ ;  /* 0x0000200010107810 */ /* 0x000fe40007f1e0ff */
[----:B------:R-:W-:-:S05]  /*0760*/  LEA.HI.X R17, R29, UR5, R28, 0x4, P1 ;  /* 0x000000051d117c11 */ /* 0x000fca00088f241c */
[----:B------:R-:W-:-:S07]  /*0770*/  IMAD.X R17, RZ, RZ, R17, P0 ;  /* 0x000000ffff117224 */ /* 0x000fce00000e0611 */
.L_x_35:
[----:B------:R-:W-:Y:S01]  /*0780*/  MOV R8, 0x0 ;  /* 0x0000000000087802 */ /* 0x000fe20000000f00 */
[----:B------:R0:W-:Y:S01]  /*0790*/  STL [R1], R2 ;  /* 0x0000000201007387 */ /* 0x0001e20000100800 */
[----:B------:R-:W1:Y:S01]  /*07a0*/  LDCU.64 UR4, c[0x4][0x10] ;  /* 0x01000200ff0477ac */ /* 0x000e620008000a00 */
[----:B------:R-:W-:Y:S01]  /*07b0*/  IMAD.MOV.U32 R6, RZ, RZ, R27 ;  /* 0x000000ffff067224 */ /* 0x000fe200078e001b */
[----:B------:R-:W-:Y:S02]  /*07c0*/  MOV R7, R26 ;  /* 0x0000001a00077202 */ /* 0x000fe40000000f00 */
[----:B------:R-:W2:Y:S01]  /*07d0*/  LDC.64 R8, c[0x4][R8] ;  /* 0x0100000008087b82 */ /* 0x000ea20000000a00 */
[----:B-1----:R-:W-:Y:S02]  /*07e0*/  IMAD.U32 R4, RZ, RZ, UR4 ;  /* 0x00000004ff047e24 */ /* 0x002fe4000f8e00ff */
[----:B0-----:R-:W-:-:S07]  /*07f0*/  IMAD.U32 R5, RZ, RZ, UR5 ;  /* 0x00000005ff057e24 */ /* 0x001fce000f8e00ff */
[----:B------:R-:W-:-:S07]  /*0800*/  LEPC R20, `(.L_x_11) ;  /* 0x000000001014794e */ /* 0x000fce0000000000 */
[----:B--2---:R-:W-:Y:S05]  /*0810*/  CALL.ABS.NOINC R8 ;  /* 0x0000000008007343 */ /* 0x004fea0003c00000 */
.L_x_11:
[----:B------:R-:W2:Y:S04]  /*0820*/  LDG.E.64 R8, desc[UR36][R22.64+0x8] ;  /* 0x0000082416087981 */ /* 0x000ea8000c1e1b00 */
[----:B------:R-:W2:Y:S04]  /*0830*/  LDG.E.64 R10, desc[UR36][R16.64+-0x1ff8] ;  /* 0xffe00824100a7981 */ /* 0x000ea8000c1e1b00 */
[----:B------:R-:W3:Y:S04]  /*0840*/  LDG.E.64 R4, desc[UR36][R22.64] ;  /* 0x0000002416047981 */ /* 0x000ee8000c1e1b00 */
[----:B------:R-:W3:Y:S01]  /*0850*/  LDG.E.64 R6, desc[UR36][R16.64+-0x2000] ;  /* 0xffe0002410067981 */ /* 0x000ee2000c1e1b00 */
[----:B------:R-:W-:Y:S01]  /*0860*/  BSSY.RECONVERGENT B0, `(.L_x_12) ;  /* 0x0000017000007945 */ /* 0x000fe20003800200 */
[----:B--2---:R-:W-:-:S02]  /*0870*/  DADD R8, R8, -R10 ;  /* 0x0000000008087229 */ /* 0x004fc4000000080a */
[----:B---3--:R-:W-:-:S06]  /*0880*/  DADD R4, R4, -R6 ;  /* 0x0000000004047229 */ /* 0x008fcc0000000806 */
[----:B------:R-:W-:Y:S01]  /*0890*/  DMUL R10, R8, R8 ;  /* 0x00000008080a7228 */ /* 0x000fe20000000000 */
[----:B------:R-:W-:Y:S02]  /*08a0*/  IMAD.MOV.U32 R6, RZ, RZ, 0x0 ;  /* 0x00000000ff067424 */ /* 0x000fe400078e00ff */
[----:B------:R-:W-:-:S05]  /*08b0*/  IMAD.MOV.U32 R7, RZ, RZ, 0x3fd80000 ;  /* 0x3fd80000ff077424 */ /* 0x000fca00078e00ff */
[----:B------:R-:W-:-:S06]  /*08c0*/  DFMA R10, R4, R4, R10 ;  /* 0x00000004040a722b */ /* 0x000fcc000000000a */
        /* <DEDUP_REMOVED lines=14> */
[----:B------:R-:W-:-:S07]  /*09b0*/  MOV R0, 0x9d0 ;  /* 0x000009d000007802 */ /* 0x000fce0000000f00 */
[----:B------:R-:W-:Y:S05]  /*09c0*/  CALL.REL.NOINC `($__internal_0_$__cuda_sm20_dsqrt_rn_f64_mediumpath_v1) ;  /* 0x0000001000a47944 */ /* 0x000fea0003c00000 */
.L_x_13:
[----:B------:R-:W-:Y:S05]  /*09d0*/  BSYNC.RECONVERGENT B0 ;  /* 0x0000000000007941 */ /* 0x000fea0003800200 */
.L_x_12:
[----:B------:R-:W-:Y:S01]  /*09e0*/  DSETP.GT.AND P0, PT, R18, R24, PT ;  /* 0x000000181200722a */ /* 0x000fe20003f04000 */
[----:B------:R-:W-:-:S13]  /*09f0*/  BSSY.RECONVERGENT B6, `(.L_x_14) ;  /* 0x000000f000067945 */ /* 0x000fda0003800200 */
[----:B------:R-:W-:Y:S05]  /*0a00*/  @!P0 BRA `(.L_x_15) ;  /* 0x0000000000348947 */ /* 0x000fea0003800000 */
[----:B------:R-:W-:Y:S01]  /*0a10*/  MOV R0, 0x0 ;  /* 0x0000000000007802 */ /* 0x000fe20000000f00 */
[----:B------:R0:W-:Y:S01]  /*0a20*/  STL [R1], R2 ;  /* 0x0000000201007387 */ /* 0x0001e20000100800 */
[----:B------:R-:W1:Y:S01]  /*0a30*/  LDCU.64 UR4, c[0x4][0x18] ;  /* 0x01000300ff0477ac */ /* 0x000e620008000a00 */
[----:B------:R-:W-:Y:S01]  /*0a40*/  IMAD.MOV.U32 R6, RZ, RZ, R27 ;  /* 0x000000ffff067224 */ /* 0x000fe200078e001b */
[----:B------:R0:W2:Y:S01]  /*0a50*/  LDC.64 R8, c[0x4][R0] ;  /* 0x0100000000087b82 */ /* 0x0000a20000000a00 */
[----:B------:R0:W-:Y:S01]  /*0a60*/  STL.64 [R1+0x8], R18 ;  /* 0x0000081201007387 */ /* 0x0001e20000100a00 */
[----:B------:R-:W-:Y:S02]  /*0a70*/  IMAD.MOV.U32 R7, RZ, RZ, R26 ;  /* 0x000000ffff077224 */ /* 0x000fe400078e001a */
[----:B-1----:R-:W-:Y:S01]  /*0a80*/  IMAD.U32 R4, RZ, RZ, UR4 ;  /* 0x00000004ff047e24 */ /* 0x002fe2000f8e00ff */
[----:B0-----:R-:W-:-:S07]  /*0a90*/  MOV R5, UR5 ;  /* 0x0000000500057c02 */ /* 0x001fce0008000f00 */
[----:B------:R-:W-:-:S07]  /*0aa0*/  LEPC R20, `(.L_x_16) ;  /* 0x000000001014794e */ /* 0x000fce0000000000 */
[----:B--2---:R-:W-:Y:S05]  /*0ab0*/  CALL.ABS.NOINC R8 ;  /* 0x0000000008007343 */ /* 0x004fea0003c00000 */
.L_x_16:
[----:B------:R-:W-:Y:S02]  /*0ac0*/  IMAD.MOV.U32 R24, RZ, RZ, R18 ;  /* 0x000000ffff187224 */ /* 0x000fe400078e0012 */
[----:B------:R-:W-:-:S07]  /*0ad0*/  IMAD.MOV.U32 R25, RZ, RZ, R19 ;  /* 0x000000ffff197224 */ /* 0x000fce00078e0013 */
.L_x_15:
[----:B------:R-:W-:Y:S05]  /*0ae0*/  BSYNC.RECONVERGENT B6 ;  /* 0x0000000000067941 */ /* 0x000fea0003800200 */
.L_x_14:
[----:B------:R-:W-:Y:S01]  /*0af0*/  MOV R0, 0x0 ;  /* 0x0000000000007802 */ /* 0x000fe20000000f00 */
[----:B------:R0:W-:Y:S01]  /*0b00*/  STL [R1], R2 ;  /* 0x0000000201007387 */ /* 0x0001e20000100800 */
[----:B------:R-:W1:Y:S01]  /*0b10*/  LDCU.64 UR4, c[0x4][0x10] ;  /* 0x01000200ff0477ac */ /* 0x000e620008000a00 */
[----:B------:R-:W-:Y:S01]  /*0b20*/  MOV R6, R27 ;  /* 0x0000001b00067202 */ /* 0x000fe20000000f00 */
[----:B------:R0:W2:Y:S01]  /*0b30*/  LDC.64 R8, c[0x4][R0] ;  /* 0x0100000000087b82 */ /* 0x0000a20000000a00 */
[----:B------:R-:W-:Y:S02]  /*0b40*/  IMAD.MOV.U32 R7, RZ, RZ, R26 ;  /* 0x000000ffff077224 */ /* 0x000fe400078e001a */
[----:B-1----:R-:W-:Y:S02]  /*0b50*/  IMAD.U32 R4, RZ, RZ, UR4 ;  /* 0x00000004ff047e24 */ /* 0x002fe4000f8e00ff */
[----:B0-----:R-:W-:-:S07]  /*0b60*/  IMAD.U32 R5, RZ, RZ, UR5 ;  /* 0x00000005ff057e24 */ /* 0x001fce000f8e00ff */
[----:B------:R-:W-:-:S07]  /*0b70*/  LEPC R20, `(.L_x_17) ;  /* 0x000000001014794e */ /* 0x000fce0000000000 */
[----:B--2---:R-:W-:Y:S05]  /*0b80*/  CALL.ABS.NOINC R8 ;  /* 0x0000000008007343 */ /* 0x004fea0003c00000 */
.L_x_17:
        /* <DEDUP_REMOVED lines=20> */
[----:B------:R-:W-:Y:S01]  /*0cd0*/  VIADD R7, R13, 0xfff00000 ;  /* 0xfff000000d077836 */ /* 0x000fe20000000000 */
[----:B------:R-:W-:-:S05]  /*0ce0*/  MOV R6, R12 ;  /* 0x0000000c00067202 */ /* 0x000fca0000000f00 */
[----:B------:R-:W-:-:S08]  /*0cf0*/  DFMA R4, R8, -R8, R10 ;  /* 0x800000080804722b */ /* 0x000fd0000000000a */
[----:B------:R-:W-:Y:S01]  /*0d00*/  DFMA R18, R4, R6, R8 ;  /* 0x000000060412722b */ /* 0x000fe20000000008 */
[----:B------:R-:W-:Y:S10]  /*0d10*/  @!P0 BRA `(.L_x_19) ;  /* 0x0000000000088947 */ /* 0x000ff40003800000 */
[----:B------:R-:W-:-:S07]  /*0d20*/  MOV R0, 0xd40 ;  /* 0x00000d4000007802 */ /* 0x000fce0000000f00 */
[----:B------:R-:W-:Y:S05]  /*0d30*/  CALL.REL.NOINC `($__internal_0_$__cuda_sm20_dsqrt_rn_f64_mediumpath_v1) ;  /* 0x0000000c00c87944 */ /* 0x000fea0003c00000 */
.L_x_19:
[----:B------:R-:W-:Y:S05]  /*0d40*/  BSYNC.RECONVERGENT B0 ;  /* 0x0000000000007941 */ /* 0x000fea0003800200 */
.L_x_18:
        /* <DEDUP_REMOVED lines=10> */
[----:B-1----:R-:W-:Y:S02]  /*0df0*/  IMAD.U32 R4, RZ, RZ, UR4 ;  /* 0x00000004ff047e24 */ /* 0x002fe4000f8e00ff */
[----:B0-----:R-:W-:-:S07]  /*0e00*/  IMAD.U32 R5, RZ, RZ, UR5 ;  /* 0x00000005ff057e24 */ /* 0x001fce000f8e00ff */
[----:B------:R-:W-:-:S07]  /*0e10*/  LEPC R20, `(.L_x_22) ;  /* 0x000000001014794e */ /* 0x000fce0000000000 */
[----:B--2---:R-:W-:Y:S05]  /*0e20*/  CALL.ABS.NOINC R8 ;  /* 0x0000000008007343 */ /* 0x004fea0003c00000 */
.L_x_22:
[----:B------:R-:W-:Y:S01]  /*0e30*/  IMAD.MOV.U32 R24, RZ, RZ, R18 ;  /* 0x000000ffff187224 */ /* 0x000fe200078e0012 */
[----:B------:R-:W-:-:S07]  /*0e40*/  MOV R25, R19 ;  /* 0x0000001300197202 */ /* 0x000fce0000000f00 */
.L_x_21:
[----:B------:R-:W-:Y:S05]  /*0e50*/  BSYNC.RECONVERGENT B6 ;  /* 0x0000000000067941 */ /* 0x000fea0003800200 */
.L_x_20:
[----:B------:R-:W-:Y:S01]  /*0e60*/  MOV R0, 0x0 ;  /* 0x0000000000007802 */ /* 0x000fe20000000f00 */
[----:B------:R0:W-:Y:S01]  /*0e70*/  STL [R1], R2 ;  /* 0x0000000201007387 */ /* 0x0001e20000100800 */
[----:B------:R-:W1:Y:S01]  /*0e80*/  LDCU.64 UR4, c[0x4][0x10] ;  /* 0x01000200ff0477ac */ /* 0x000e620008000a00 */
[----:B------:R-:W-:Y:S01]  /*0e90*/  IMAD.MOV.U32 R6, RZ, RZ, R27 ;  /* 0x000000ffff067224 */ /* 0x000fe200078e001b */
[----:B------:R0:W2:Y:S01]  /*0ea0*/  LDC.64 R8, c[0x4][R0] ;  /* 0x0100000000087b82 */ /* 0x0000a20000000a00 */
[----:B------:R-:W-:Y:S02]  /*0eb0*/  IMAD.MOV.U32 R7, RZ, RZ, R26 ;  /* 0x000000ffff077224 */ /* 0x000fe400078e001a */
[----:B-1----:R-:W-:Y:S02]  /*0ec0*/  IMAD.U32 R4, RZ, RZ, UR4 ;  /* 0x00000004ff047e24 */ /* 0x002fe4000f8e00ff */
[----:B0-----:R-:W-:-:S07]  /*0ed0*/  IMAD.U32 R5, RZ, RZ, UR5 ;  /* 0x00000005ff057e24 */ /* 0x001fce000f8e00ff */
[----:B------:R-:W-:-:S07]  /*0ee0*/  LEPC R20, `(.L_x_23) ;  /* 0x000000001014794e */ /* 0x000fce0000000000 */
[----:B--2---:R-:W-:Y:S05]  /*0ef0*/  CALL.ABS.NOINC R8 ;  /* 0x0000000008007343 */ /* 0x004fea0003c00000 */
.L_x_23:
        /* <DEDUP_REMOVED lines=8> */
[----:B------:R-:W-:Y:S01]  /*0f80*/  MOV R6, 0x0 ;  /* 0x0000000000067802 */ /* 0x000fe20000000f00 */
[----:B------:R-:W-:-:S06]  /*0f90*/  IMAD.MOV.U32 R7, RZ, RZ, 0x3fd80000 ;  /* 0x3fd80000ff077424 */ /* 0x000fcc00078e00ff */
        /* <DEDUP_REMOVED lines=17> */
.L_x_25:
[----:B------:R-:W-:Y:S05]  /*10b0*/  BSYNC.RECONVERGENT B0 ;  /* 0x0000000000007941 */ /* 0x000fea0003800200 */
.L_x_24:
[----:B------:R-:W-:Y:S01]  /*10c0*/  DSETP.GT.AND P0, PT, R18, R24, PT ;  /* 0x000000181200722a */ /* 0x000fe20003f04000 */
[----:B------:R-:W-:-:S13]  /*10d0*/  BSSY.RECONVERGENT B6, `(.L_x_26) ;  /* 0x000000f000067945 */ /* 0x000fda0003800200 */
[----:B------:R-:W-:Y:S05]  /*10e0*/  @!P0 BRA `(.L_x_27) ;  /* 0x0000000000348947 */ /* 0x000fea0003800000 */
[----:B------:R-:W-:Y:S01]  /*10f0*/  MOV R0, 0x0 ;  /* 0x0000000000007802 */ /* 0x000fe20000000f00 */
[----:B------:R0:W-:Y:S01]  /*1100*/  STL [R1], R2 ;  /* 0x0000000201007387 */ /* 0x0001e20000100800 */
[----:B------:R-:W1:Y:S01]  /*1110*/  LDCU.64 UR4, c[0x4][0x18] ;  /* 0x01000300ff0477ac */ /* 0x000e620008000a00 */
[----:B------:R-:W-:Y:S01]  /*1120*/  MOV R6, R27 ;  /* 0x0000001b00067202 */ /* 0x000fe20000000f00 */
[----:B------:R0:W2:Y:S01]  /*1130*/  LDC.64 R8, c[0x4][R0] ;  /* 0x0100000000087b82 */ /* 0x0000a20000000a00 */
[----:B------:R0:W-:Y:S01]  /*1140*/  STL.64 [R1+0x8], R18 ;  /* 0x0000081201007387 */ /* 0x0001e20000100a00 */
[----:B------:R-:W-:Y:S02]  /*1150*/  IMAD.MOV.U32 R7, RZ, RZ, R26 ;  /* 0x000000ffff077224 */ /* 0x000fe400078e001a */
[----:B-1----:R-:W-:Y:S02]  /*1160*/  IMAD.U32 R4, RZ, RZ, UR4 ;  /* 0x00000004ff047e24 */ /* 0x002fe4000f8e00ff */
[----:B0-----:R-:W-:-:S07]  /*1170*/  IMAD.U32 R5, RZ, RZ, UR5 ;  /* 0x00000005ff057e24 */ /* 0x001fce000f8e00ff */
[----:B------:R-:W-:-:S07]  /*1180*/  LEPC R20, `(.L_x_28) ;  /* 0x000000001014794e */ /* 0x000fce0000000000 */
[----:B--2---:R-:W-:Y:S05]  /*1190*/  CALL.ABS.NOINC R8 ;  /* 0x0000000008007343 */ /* 0x004fea0003c00000 */
.L_x_28:
[----:B------:R-:W-:Y:S02]  /*11a0*/  IMAD.MOV.U32 R24, RZ, RZ, R18 ;  /* 0x000000ffff187224 */ /* 0x000fe400078e0012 */
[----:B------:R-:W-:-:S07]  /*11b0*/  IMAD.MOV.U32 R25, RZ, RZ, R19 ;  /* 0x000000ffff197224 */ /* 0x000fce00078e0013 */
.L_x_27:
[----:B------:R-:W-:Y:S05]  /*11c0*/  BSYNC.RECONVERGENT B6 ;  /* 0x0000000000067941 */ /* 0x000fea0003800200 */
.L_x_26:
        /* <DEDUP_REMOVED lines=10> */
.L_x_29:
        /* <DEDUP_REMOVED lines=27> */
.L_x_31:
[----:B------:R-:W-:Y:S05]  /*1420*/  BSYNC.RECONVERGENT B0 ;  /* 0x0000000000007941 */ /* 0x000fea0003800200 */
.L_x_30:
        /* <DEDUP_REMOVED lines=14> */
.L_x_34:
[----:B------:R-:W-:Y:S01]  /*1510*/  IMAD.MOV.U32 R24, RZ, RZ, R18 ;  /* 0x000000ffff187224 */ /* 0x000fe200078e0012 */
[----:B------:R-:W-:-:S07]  /*1520*/  MOV R25, R19 ;  /* 0x0000001300197202 */ /* 0x000fce0000000f00 */
.L_x_33:
[----:B------:R-:W-:Y:S05]  /*1530*/  BSYNC.RECONVERGENT B6 ;  /* 0x0000000000067941 */ /* 0x000fea0003800200 */
.L_x_32:
[----:B------:R-:W-:Y:S02]  /*1540*/  IADD3 R29, P0, PT, R29, 0x400, RZ ;  /* 0x000004001d1d7810 */ /* 0x000fe40007f1e0ff */
[----:B------:R-:W-:-:S03]  /*1550*/  IADD3 R16, P1, PT, R16, 0x4000, RZ ;  /* 0x0000400010107810 */ /* 0x000fc60007f3e0ff */
[----:B------:R-:W-:Y:S01]  /*1560*/  IMAD.X R28, RZ, RZ, R28, P0 ;  /* 0x000000ffff1c7224 */ /* 0x000fe200000e061c */
[----:B------:R-:W-:Y:S01]  /*1570*/  ISETP.GE.U32.AND P0, PT, R29, UR38, PT ;  /* 0x000000261d007c0c */ /* 0x000fe2000bf06070 */
[----:B------:R-:W-:-:S03]  /*1580*/  IMAD.X R17, RZ, RZ, R17, P1 ;  /* 0x000000ffff117224 */ /* 0x000fc600008e0611 */
[----:B------:R-:W-:-:S13]  /*1590*/  ISETP.GE.U32.AND.EX P0, PT, R28, R31, PT, P0 ;  /* 0x0000001f1c00720c */ /* 0x000fda0003f06100 */
[----:B------:R-:W-:Y:S05]  /*15a0*/  @!P0 BRA `(.L_x_35) ;  /* 0xfffffff000748947 */ /* 0x000fea000383ffff */
.L_x_1:
[----:B------:R-:W-:Y:S05]  /*15b0*/  BSYNC.RECONVERGENT B8 ;  /* 0x0000000000087941 */ /* 0x000fea0003800200 */
.L_x_0:
[----:B------:R-:W0:Y:S01]  /*15c0*/  S2R R9, SR_TID.X ;  /* 0x0000000000097919 */ /* 0x000e220000002100 */
[----:B------:R-:W-:Y:S01]  /*15d0*/  MOV R0, 0x400 ;  /* 0x0000040000007802 */ /* 0x000fe20000000f00 */
[----:B------:R-:W-:Y:S05]  /*15e0*/  WARPSYNC.ALL ;  /* 0x0000000000007948 */ /* 0x000fea0003800000 */
[----:B------:R-:W1:Y:S01]  /*15f0*/  S2R R3, SR_CgaCtaId ;  /* 0x0000000000037919 */ /* 0x000e620000008800 */
[----:B------:R-:W-:Y:S01]  /*1600*/  BSSY.RECONVERGENT B0, `(.L_x_36) ;  /* 0x0000014000007945 */ /* 0x000fe20003800200 */
[C---:B0-----:R-:W-:Y:S02]  /*1610*/  ISETP.GT.U32.AND P6, PT, R9.reuse, 0x7f, PT ;  /* 0x0000007f0900780c */ /* 0x041fe40003fc4070 */
[----:B------:R-:W-:-:S02]  /*1620*/  ISETP.GT.U32.AND P5, PT, R9, 0x3f, PT ;  /* 0x0000003f0900780c */ /* 0x000fc40003fa4070 */
[C---:B------:R-:W-:Y:S02]  /*1630*/  ISETP.GT.U32.AND P4, PT, R9.reuse, 0x1f, PT ;  /* 0x0000001f0900780c */ /* 0x040fe40003f84070 */
[----:B------:R-:W-:Y:S02]  /*1640*/  ISETP.GT.U32.AND P3, PT, R9, 0xf, PT ;  /* 0x0000000f0900780c */ /* 0x000fe40003f64070 */
[----:B-1----:R-:W-:Y:S02]  /*1650*/  LEA R0, R3, R0, 0x18 ;  /* 0x0000000003007211 */ /* 0x002fe400078ec0ff */
[C---:B------:R-:W-:Y:S02]  /*1660*/  ISETP.GT.U32.AND P2, PT, R9.reuse, 0x7, PT ;  /* 0x000000070900780c */ /* 0x040fe40003f44070 */
[C---:B------:R-:W-:Y:S01]  /*1670*/  ISETP.GT.U32.AND P1, PT, R9.reuse, 0x3, PT ;  /* 0x000000030900780c */ /* 0x040fe20003f24070 */
[C---:B------:R-:W-:Y:S01]  /*1680*/  IMAD R3, R9.reuse, 0x10, R0 ;  /* 0x0000001009037824 */ /* 0x040fe200078e0200 */
[----:B------:R-:W-:-:S04]  /*1690*/  ISETP.GT.U32.AND P0, PT, R9, 0x1, PT ;  /* 0x000000010900780c */ /* 0x000fc80003f04070 */
[----:B------:R0:W-:Y:S04]  /*16a0*/  STS.64 [R3], R24 ;  /* 0x0000001803007388 */ /* 0x0001e80000000a00 */
[----:B------:R0:W-:Y:S01]  /*16b0*/  STS [R3+0x8], R2 ;  /* 0x0000080203007388 */ /* 0x0001e20000000800 */
[----:B------:R-:W-:Y:S06]  /*16c0*/  BAR.SYNC.DEFER_BLOCKING 0x0 ;  /* 0x0000000000007b1d */ /* 0x000fec0000010000 */
[----:B------:R-:W-:Y:S05]  /*16d0*/  @P6 BRA `(.L_x_37) ;  /* 0x0000000000186947 */ /* 0x000fea0003800000 */
[----:B------:R-:W-:Y:S04]  /*16e0*/  LDS.64 R4, [R3] ;  /* 0x0000000003047984 */ /* 0x000fe80000000a00 */
[----:B------:R-:W1:Y:S02]  /*16f0*/  LDS.64 R6, [R3+0x800] ;  /* 0x0008000003067984 */ /* 0x000e640000000a00 */
[----:B-1----:R-:W-:-:S14]  /*1700*/  DSETP.GEU.AND P6, PT, R4, R6, PT ;  /* 0x000000060400722a */ /* 0x002fdc0003fce000 */
[----:B0-----:R-:W0:Y:S04]  /*1710*/  @!P6 LDS R2, [R3+0x808] ;  /* 0x000808000302e984 */ /* 0x001e280000000800 */
[----:B------:R1:W-:Y:S04]  /*1720*/  @!P6 STS.64 [R3], R6 ;  /* 0x000000060300e388 */ /* 0x0003e80000000a00 */
[----:B0-----:R1:W-:Y:S02]  /*1730*/  @!P6 STS [R3+0x8], R2 ;  /* 0x000008020300e388 */ /* 0x0013e40000000800 */
.L_x_37:
[----:B------:R-:W-:Y:S05]  /*1740*/  BSYNC.RECONVERGENT B0 ;  /* 0x0000000000007941 */ /* 0x000fea0003800200 */
.L_x_36:
[----:B------:R-:W-:Y:S01]  /*1750*/  BAR.SYNC.DEFER_BLOCKING 0x0 ;  /* 0x0000000000007b1d */ /* 0x000fe20000010000 */
[----:B------:R-:W-:-:S05]  /*1760*/  ISETP.NE.AND P6, PT, R9, RZ, PT ;  /* 0x000000ff0900720c */ /* 0x000fca0003fc5270 */
[----:B------:R-:W-:Y:S04]  /*1770*/  BSSY.RECONVERGENT B0, `(.L_x_38) ;  /* 0x0000008000007945 */ /* 0x000fe80003800200 */
[----:B------:R-:W-:Y:S05]  /*1780*/  @P5 BRA `(.L_x_39) ;  /* 0x0000000000185947 */ /* 0x000fea0003800000 */
[----:B------:R-:W-:Y:S04]  /*1790*/  LDS.64 R4, [R3] ;  /* 0x0000000003047984 */ /* 0x000fe80000000a00 */
[----:B-1----:R-:W1:Y:S02]  /*17a0*/  LDS.64 R6, [R3+0x400] ;  /* 0x0004000003067984 */ /* 0x002e640000000a00 */
[----:B-1----:R-:W-:-:S14]  /*17b0*/  DSETP.GEU.AND P5, PT, R4, R6, PT ;  /* 0x000000060400722a */ /* 0x002fdc0003fae000 */
[----:B0-----:R-:W0:Y:S04]  /*17c0*/  @!P5 LDS R2, [R3+0x408] ;  /* 0x000408000302d984 */ /* 0x001e280000000800 */
[----:B------:R2:W-:Y:S04]  /*17d0*/  @!P5 STS.64 [R3], R6 ;  /* 0x000000060300d388 */ /* 0x0005e80000000a00 */
[----:B0-----:R2:W-:Y:S02]  /*17e0*/  @!P5 STS [R3+0x8], R2 ;  /* 0x000008020300d388 */ /* 0x0015e40000000800 */
.L_x_39:
[----:B------:R-:W-:Y:S05]  /*17f0*/  BSYNC.RECONVERGENT B0 ;  /* 0x0000000000007941 */ /* 0x000fea0003800200 */
.L_x_38:
[----:B------:R-:W-:Y:S06]  /*1800*/  BAR.SYNC.DEFER_BLOCKING 0x0 ;  /* 0x0000000000007b1d */ /* 0x000fec0000010000 */
[----:B------:R-:W-:Y:S04]  /*1810*/  BSSY.RECONVERGENT B0, `(.L_x_40) ;  /* 0x0000008000007945 */ /* 0x000fe80003800200 */
[----:B------:R-:W-:Y:S05]  /*1820*/  @P4 BRA `(.L_x_41) ;  /* 0x0000000000184947 */ /* 0x000fea0003800000 */
[----:B------:R-:W-:Y:S04]  /*1830*/  LDS.64 R4, [R3] ;  /* 0x0000000003047984 */ /* 0x000fe80000000a00 */
[----:B-12---:R-:W1:Y:S02]  /*1840*/  LDS.64 R6, [R3+0x200] ;  /* 0x0002000003067984 */ /* 0x006e640000000a00 */
[----:B-1----:R-:W-:-:S14]  /*1850*/  DSETP.GEU.AND P4, PT, R4, R6, PT ;  /* 0x000000060400722a */ /* 0x002fdc0003f8e000 */
[----:B0-----:R-:W0:Y:S04]  /*1860*/  @!P4 LDS R2, [R3+0x208] ;  /* 0x000208000302c984 */ /* 0x001e280000000800 */
[----:B------:R3:W-:Y:S04]  /*1870*/  @!P4 STS.64 [R3], R6 ;  /* 0x000000060300c388 */ /* 0x0007e80000000a00 */
[----:B0-----:R3:W-:Y:S02]  /*1880*/  @!P4 STS [R3+0x8], R2 ;  /* 0x000008020300c388 */ /* 0x0017e40000000800 */
.L_x_41:
[----:B------:R-:W-:Y:S05]  /*1890*/  BSYNC.RECONVERGENT B0 ;  /* 0x0000000000007941 */ /* 0x000fea0003800200 */
.L_x_40:
[----:B------:R-:W-:Y:S06]  /*18a0*/  BAR.SYNC.DEFER_BLOCKING 0x0 ;  /* 0x0000000000007b1d */ /* 0x000fec0000010000 */
[----:B------:R-:W-:Y:S04]  /*18b0*/  BSSY.RECONVERGENT B0, `(.L_x_42) ;  /* 0x0000008000007945 */ /* 0x000fe80003800200 */
[----:B------:R-:W-:Y:S05]  /*18c0*/  @P3 BRA `(.L_x_43) ;  /* 0x0000000000183947 */ /* 0x000fea0003800000 */
[----:B------:R-:W-:Y:S04]  /*18d0*/  LDS.64 R4, [R3] ;  /* 0x0000000003047984 */ /* 0x000fe80000000a00 */
[----:B-123--:R-:W1:Y:S02]  /*18e0*/  LDS.64 R6, [R3+0x100] ;  /* 0x0001000003067984 */ /* 0x00ee640000000a00 */
[----:B-1----:R-:W-:-:S14]  /*18f0*/  DSETP.GEU.AND P3, PT, R4, R6, PT ;  /* 0x000000060400722a */ /* 0x002fdc0003f6e000 */
[----:B0-----:R-:W0:Y:S04]  /*1900*/  @!P3 LDS R2, [R3+0x108] ;  /* 0x000108000302b984 */ /* 0x001e280000000800 */
[----:B------:R4:W-:Y:S04]  /*1910*/  @!P3 STS.64 [R3], R6 ;  /* 0x000000060300b388 */ /* 0x0009e80000000a00 */
[----:B0-----:R4:W-:Y:S02]  /*1920*/  @!P3 STS [R3+0x8], R2 ;  /* 0x000008020300b388 */ /* 0x0019e40000000800 */
.L_x_43:
[----:B------:R-:W-:Y:S05]  /*1930*/  BSYNC.RECONVERGENT B0 ;  /* 0x0000000000007941 */ /* 0x000fea0003800200 */
.L_x_42:
[----:B------:R-:W-:Y:S06]  /*1940*/  BAR.SYNC.DEFER_BLOCKING 0x0 ;  /* 0x0000000000007b1d */ /* 0x000fec0000010000 */
[----:B------:R-:W-:Y:S04]  /*1950*/  BSSY.RECONVERGENT B0, `(.L_x_44) ;  /* 0x0000008000007945 */ /* 0x000fe80003800200 */
[----:B------:R-:W-:Y:S05]  /*1960*/  @P2 BRA `(.L_x_45) ;  /* 0x0000000000182947 */ /* 0x000fea0003800000 */
[----:B------:R-:W-:Y:S04]  /*1970*/  LDS.64 R4, [R3] ;  /* 0x0000000003047984 */ /* 0x000fe80000000a00 */
[----:B-1234-:R-:W1:Y:S02]  /*1980*/  LDS.64 R6, [R3+0x80] ;  /* 0x0000800003067984 */ /* 0x01ee640000000a00 */
[----:B-1----:R-:W-:-:S14]  /*1990*/  DSETP.GEU.AND P2, PT, R4, R6, PT ;  /* 0x000000060400722a */ /* 0x002fdc0003f4e000 */
[----:B0-----:R-:W0:Y:S04]  /*19a0*/  @!P2 LDS R2, [R3+0x88] ;  /* 0x000088000302a984 */ /* 0x001e280000000800 */
[----:B------:R1:W-:Y:S04]  /*19b0*/  @!P2 STS.64 [R3], R6 ;  /* 0x000000060300a388 */ /* 0x0003e80000000a00 */
[----:B0-----:R1:W-:Y:S02]  /*19c0*/  @!P2 STS [R3+0x8], R2 ;  /* 0x000008020300a388 */ /* 0x0013e40000000800 */
.L_x_45:
[----:B------:R-:W-:Y:S05]  /*19d0*/  BSYNC.RECONVERGENT B0 ;  /* 0x0000000000007941 */ /* 0x000fea0003800200 */
.L_x_44:
        /* <DEDUP_REMOVED lines=9> */
.L_x_47:
[----:B------:R-:W-:Y:S05]  /*1a70*/  BSYNC.RECONVERGENT B0 ;  /* 0x0000000000007941 */ /* 0x000fea0003800200 */
.L_x_46:
        /* <DEDUP_REMOVED lines=9> */
.L_x_49:
[----:B------:R-:W-:Y:S05]  /*1b10*/  BSYNC.RECONVERGENT B0 ;  /* 0x0000000000007941 */ /* 0x000fea0003800200 */
.L_x_48:
[----:B------:R-:W-:Y:S06]  /*1b20*/  BAR.SYNC.DEFER_BLOCKING 0x0 ;  /* 0x0000000000007b1d */ /* 0x000fec0000010000 */
[----:B------:R-:W-:Y:S04]  /*1b30*/  BSSY.RECONVERGENT B0, `(.L_x_50) ;  /* 0x0000008000007945 */ /* 0x000fe80003800200 */
[----:B------:R-:W-:Y:S05]  /*1b40*/  @P6 BRA `(.L_x_51) ;  /* 0x0000000000186947 */ /* 0x000fea0003800000 */
[----:B------:R-:W-:Y:S04]  /*1b50*/  LDS.64 R4, [R3] ;  /* 0x0000000003047984 */ /* 0x000fe80000000a00 */
[----:B-1234-:R-:W1:Y:S02]  /*1b60*/  LDS.64 R6, [R0+0x10] ;  /* 0x0000100000067984 */ /* 0x01ee640000000a00 */
[----:B-1----:R-:W-:-:S14]  /*1b70*/  DSETP.GEU.AND P0, PT, R4, R6, PT ;  /* 0x000000060400722a */ /* 0x002fdc0003f0e000 */
[----:B------:R-:W-:Y:S04]  /*1b80*/  @!P0 STS.64 [R3], R6 ;  /* 0x0000000603008388 */ /* 0x000fe80000000a00 */
[----:B0-----:R-:W0:Y:S04]  /*1b90*/  @!P0 LDS R2, [R0+0x18] ;  /* 0x0000180000028984 */ /* 0x001e280000000800 */
[----:B0-----:R0:W-:Y:S02]  /*1ba0*/  @!P0 STS [R3+0x8], R2 ;  /* 0x0000080203008388 */ /* 0x0011e40000000800 */
.L_x_51:
[----:B------:R-:W-:Y:S05]  /*1bb0*/  BSYNC.RECONVERGENT B0 ;  /* 0x0000000000007941 */ /* 0x000fea0003800200 */
.L_x_50:
[----:B------:R-:W-:Y:S06]  /*1bc0*/  BAR.SYNC.DEFER_BLOCKING 0x0 ;  /* 0x0000000000007b1d */ /* 0x000fec0000010000 */
[----:B------:R-:W-:Y:S05]  /*1bd0*/  @P6 EXIT ;  /* 0x000000000000694d */ /* 0x000fea0003800000 */
[----:B01234-:R-:W0:Y:S01]  /*1be0*/  LDS.64 R2, [R0] ;  /* 0x0000000000027984 */ /* 0x01fe220000000a00 */
[----:B------:R-:W1:Y:S03]  /*1bf0*/  LDC.64 R4, c[0x4][0x8] ;  /* 0x01000200ff047b82 */ /* 0x000e660000000a00 */
[----:B------:R-:W2:Y:S01]  /*1c00*/  LDS R7, [R0+0x8] ;  /* 0x0000080000077984 */ /* 0x000ea20000000800 */
[----:B------:R-:W1:Y:S02]  /*1c10*/  S2R R9, SR_CTAID.X ;  /* 0x0000000000097919 */ /* 0x000e640000002500 */
[----:B-1----:R-:W-:-:S05]  /*1c20*/  IMAD.WIDE.U32 R4, R9, 0x10, R4 ;  /* 0x0000001009047825 */ /* 0x002fca00078e0004 */
[----:B0-----:R-:W-:Y:S04]  /*1c30*/  STG.E.64 desc[UR36][R4.64], R2 ;  /* 0x0000000204007986 */ /* 0x001fe8000c101b24 */
[----:B--2---:R-:W-:Y:S01]  /*1c40*/  STG.E desc[UR36][R4.64+0x8], R7 ;  /* 0x0000080704007986 */ /* 0x004fe2000c101924 */
[----:B------:R-:W-:Y:S05]  /*1c50*/  EXIT ;  /* 0x000000000000794d */ /* 0x000fea0003800000 */
        .weak           $__internal_0_$__cuda_sm20_dsqrt_rn_f64_mediumpath_v1
        .type           $__internal_0_$__cuda_sm20_dsqrt_rn_f64_mediumpath_v1,@function
        .size           $__internal_0_$__cuda_sm20_dsqrt_rn_f64_mediumpath_v1,(.L_x_57 - $__internal_0_$__cuda_sm20_dsqrt_rn_f64_mediumpath_v1)
$__internal_0_$__cuda_sm20_dsqrt_rn_f64_mediumpath_v1:
[----:B------:R-:W-:Y:S01]  /*1c60*/  ISETP.GE.U32.AND P0, PT, R14, -0x3400000, PT ;  /* 0xfcc000000e00780c */ /* 0x000fe20003f06070 */
[----:B------:R-:W-:Y:S01]  /*1c70*/  BSSY.RECONVERGENT B1, `(.L_x_52) ;  /* 0x0000024000017945 */ /* 0x000fe20003800200 */
[----:B------:R-:W-:-:S11]  /*1c80*/  IMAD.MOV.U32 R6, RZ, RZ, R12 ;  /* 0x000000ffff067224 */ /* 0x000fd600078e000c */
[----:B------:R-:W-:Y:S05]  /*1c90*/  @!P0 BRA `(.L_x_53) ;  /* 0x0000000000208947 */ /* 0x000fea0003800000 */
[----:B------:R-:W-:-:S10]  /*1ca0*/  DFMA.RM R6, R4, R6, R8 ;  /* 0x000000060406722b */ /* 0x000fd40000004008 */
[----:B------:R-:W-:-:S05]  /*1cb0*/  IADD3 R4, P0, PT, R6, 0x1, RZ ;  /* 0x0000000106047810 */ /* 0x000fca0007f1e0ff */
[----:B------:R-:W-:-:S06]  /*1cc0*/  IMAD.X R5, RZ, RZ, R7, P0 ;  /* 0x000000ffff057224 */ /* 0x000fcc00000e0607 */
[----:B------:R-:W-:-:S08]  /*1cd0*/  DFMA.RP R10, -R6, R4, R10 ;  /* 0x00000004060a722b */ /* 0x000fd0000000810a */
[----:B------:R-:W-:-:S06]  /*1ce0*/  DSETP.GT.AND P0, PT, R10, RZ, PT ;  /* 0x000000ff0a00722a */ /* 0x000fcc0003f04000 */
[----:B------:R-:W-:Y:S02]  /*1cf0*/  FSEL R4, R4, R6, P0 ;  /* 0x0000000604047208 */ /* 0x000fe40000000000 */
[----:B------:R-:W-:Y:S01]  /*1d00*/  FSEL R5, R5, R7, P0 ;  /* 0x0000000705057208 */ /* 0x000fe20000000000 */
[----:B------:R-:W-:Y:S06]  /*1d10*/  BRA `(.L_x_54) ;  /* 0x0000000000647947 */ /* 0x000fec0003800000 */
.L_x_53:
[----:B------:R-:W-:-:S14]  /*1d20*/  DSETP.NE.AND P0, PT, R10, RZ, PT ;  /* 0x000000ff0a00722a */ /* 0x000fdc0003f05000 */
[----:B------:R-:W-:Y:S05]  /*1d30*/  @!P0 BRA `(.L_x_55) ;  /* 0x0000000000588947 */ /* 0x000fea0003800000 */
[----:B------:R-:W-:-:S13]  /*1d40*/  ISETP.GE.AND P0, PT, R11, RZ, PT ;  /* 0x000000ff0b00720c */ /* 0x000fda0003f06270 */
[----:B------:R-:W-:Y:S01]  /*1d50*/  @!P0 MOV R4, 0x0 ;  /* 0x0000000000048802 */ /* 0x000fe20000000f00 */
[----:B------:R-:W-:Y:S01]  /*1d60*/  @!P0 IMAD.MOV.U32 R5, RZ, RZ, -0x80000 ;  /* 0xfff80000ff058424 */ /* 0x000fe200078e00ff */
[----:B------:R-:W-:Y:S06]  /*1d70*/  @!P0 BRA `(.L_x_54) ;  /* 0x00000000004c8947 */ /* 0x000fec0003800000 */
[----:B------:R-:W-:-:S13]  /*1d80*/  ISETP.GT.AND P0, PT, R11, 0x7fefffff, PT ;  /* 0x7fefffff0b00780c */ /* 0x000fda0003f04270 */
[----:B------:R-:W-:Y:S05]  /*1d90*/  @P0 BRA `(.L_x_55) ;  /* 0x0000000000400947 */ /* 0x000fea0003800000 */
[----:B------:R-:W-:Y:S01]  /*1da0*/  DMUL R10, R10, 8.11296384146066816958e+31 ;  /* 0x469000000a0a7828 */ /* 0x000fe20000000000 */
[----:B------:R-:W-:Y:S02]  /*1db0*/  IMAD.MOV.U32 R4, RZ, RZ, RZ ;  /* 0x000000ffff047224 */ /* 0x000fe400078e00ff */
[----:B------:R-:W-:Y:S02]  /*1dc0*/  IMAD.MOV.U32 R8, RZ, RZ, 0x0 ;  /* 0x00000000ff087424 */ /* 0x000fe400078e00ff */
[----:B------:R-:W-:Y:S01]  /*1dd0*/  IMAD.MOV.U32 R9, RZ, RZ, 0x3fd80000 ;  /* 0x3fd80000ff097424 */ /* 0x000fe200078e00ff */
[----:B------:R-:W0:Y:S02]  /*1de0*/  MUFU.RSQ64H R5, R11 ;  /* 0x0000000b00057308 */ /* 0x000e240000001c00 */
[----:B0-----:R-:W-:-:S08]  /*1df0*/  DMUL R6, R4, R4 ;  /* 0x0000000404067228 */ /* 0x001fd00000000000 */
[----:B------:R-:W-:-:S08]  /*1e00*/  DFMA R6, R10, -R6, 1 ;  /* 0x3ff000000a06742b */ /* 0x000fd00000000806 */
[----:B------:R-:W-:Y:S02]  /*1e10*/  DFMA R8, R6, R8, 0.5 ;  /* 0x3fe000000608742b */ /* 0x000fe40000000008 */
[----:B------:R-:W-:-:S08]  /*1e20*/  DMUL R6, R4, R6 ;  /* 0x0000000604067228 */ /* 0x000fd00000000000 */
[----:B------:R-:W-:-:S08]  /*1e30*/  DFMA R6, R8, R6, R4 ;  /* 0x000000060806722b */ /* 0x000fd00000000004 */
[----:B------:R-:W-:Y:S02]  /*1e40*/  DMUL R4, R10, R6 ;  /* 0x000000060a047228 */ /* 0x000fe40000000000 */
[----:B------:R-:W-:-:S06]  /*1e50*/  VIADD R7, R7, 0xfff00000 ;  /* 0xfff0000007077836 */ /* 0x000fcc0000000000 */
[----:B------:R-:W-:-:S08]  /*1e60*/  DFMA R8, R4, -R4, R10 ;  /* 0x800000040408722b */ /* 0x000fd0000000000a */
[----:B------:R-:W-:-:S10]  /*1e70*/  DFMA R4, R6, R8, R4 ;  /* 0x000000080604722b */ /* 0x000fd40000000004 */
[----:B------:R-:W-:Y:S01]  /*1e80*/  IADD3 R5, PT, PT, R5, -0x3500000, RZ ;  /* 0xfcb0000005057810 */ /* 0x000fe20007ffe0ff */
[----:B------:R-:W-:Y:S06]  /*1e90*/  BRA `(.L_x_54) ;  /* 0x0000000000047947 */ /* 0x000fec0003800000 */
.L_x_55:
[----:B------:R-:W-:-:S11]  /*1ea0*/  DADD R4, R10, R10 ;  /* 0x000000000a047229 */ /* 0x000fd6000000000a */
.L_x_54:
[----:B------:R-:W-:Y:S05]  /*1eb0*/  BSYNC.RECONVERGENT B1 ;  /* 0x0000000000017941 */ /* 0x000fea0003800200 */
.L_x_52:
[----:B------:R-:W-:Y:S02]  /*1ec0*/  IMAD.MOV.U32 R18, RZ, RZ, R4 ;  /* 0x000000ffff127224 */ /* 0x000fe400078e0004 */
[----:B------:R-:W-:Y:S02]  /*1ed0*/  IMAD.MOV.U32 R19, RZ, RZ, R5 ;  /* 0x000000ffff137224 */ /* 0x000fe400078e0005 */
[----:B------:R-:W-:Y:S02]  /*1ee0*/  IMAD.MOV.U32 R4, RZ, RZ, R0 ;  /* 0x000000ffff047224 */ /* 0x000fe400078e0000 */
[----:B------:R-:W-:-:S04]  /*1ef0*/  IMAD.MOV.U32 R5, RZ, RZ, 0x0 ;  /* 0x00000000ff057424 */ /* 0x000fc800078e00ff */
[----:B------:R-:W-:Y:S05]  /*1f00*/  RET.REL.NODEC R4 `(metricCenter) ;  /* 0xffffffe0043c7950 */ /* 0x000fea0003c3ffff */
.L_x_56:
[----:B------:R-:W-:-:S00]  /*1f10*/  BRA `(.L_x_56) ;  /* 0xfffffffc00fc7947 */ /* 0x000fc0000383ffff */
[----:B------:R-:W-:-:S00]  /*1f20*/  NOP ;  /* 0x0000000000007918 */ /* 0x000fc00000000000 */
        /* <DEDUP_REMOVED lines=13> */
.L_x_57:


//--------------------- .nv.global.init           --------------------------
	.section	.nv.global.init,"aw",@progbits
.nv.global.init:
	.type		$str,@object
	.size		$str,($str$1 - $str)
$str:
        /*0000*/ 	.byte	0x49, 0x6e, 0x20, 0x66, 0x6f, 0x72, 0x20, 0x6c, 0x6f, 0x6f, 0x70, 0x20, 0x6f, 0x66, 0x20, 0x62
        /*0010*/ 	.byte	0x6c, 0x6f, 0x63, 0x6b, 0x20, 0x25, 0x64, 0x0a, 0x00
	.type		$str$1,@object
	.size		$str$1,(.L_2 - $str$1)
$str$1:
        /*0019*/ 	.byte	0x42, 0x6c, 0x6f, 0x63, 0x6b, 0x20, 0x25, 0x64, 0x27, 0x73, 0x20, 0x6e, 0x65, 0x77, 0x20, 0x64
        /*0029*/ 	.byte	0x69, 0x73, 0x74, 0x61, 0x6e, 0x63, 0x65, 0x20, 0x69, 0x73, 0x20, 0x6e, 0x6f, 0x77, 0x20, 0x25
        /*0039*/ 	.byte	0x66, 0x0a, 0x00
.L_2:


//--------------------- .nv.shared.metricCenter   --------------------------
	.section	.nv.shared.metricCenter,"aw",@nobits
	.sectionflags	@""
	.align	8
.nv.shared.metricCenter:
	.zero		5120


//--------------------- .nv.shared.reserved.0     --------------------------
	.section	.nv.shared.reserved.0,"aw",@nobits
	.weak		__nv_reservedSMEM_offset_0_alias
	.size		__nv_reservedSMEM_offset_0_alias, 0, 64
	.other		__nv_reservedSMEM_offset_0_alias,@"STO_CUDA_RESERVED_SHARED STV_DEFAULT"
__nv_reservedSMEM_offset_0_alias:
	.zero		0
	.zero		64


//--------------------- .nv.global                --------------------------
	.section	.nv.global,"aw",@nobits
	.align	8
.nv.global:
	.type		devResult,@object
	.size		devResult,(.L_0 - devResult)
devResult:
	.zero		48
.L_0:


//--------------------- .nv.constant0.metricCenter --------------------------
	.section	.nv.constant0.metricCenter,"a",@progbits
	.sectionflags	@""
	.align	4
.nv.constant0.metricCenter:
	.zero		908


//--------------------- SYMBOLS --------------------------

	.type		.nv.reservedSmem.offset0,@object
	.size		.nv.reservedSmem.offset0,0x4
	.type		.nv.reservedSmem.cap,@object
	.size		.nv.reservedSmem.cap,0x4
	.type		vprintf,@function
